// auto-generated by cutlass_sweep.gemm — config: {"arch": "sm_100", "cluster_m": 2, "cluster_n": 2, "dtype": "fp16", "dtype_b": "fp16", "layout": "nt", "stages": 2, "tile_k": 64, "tile_m": 128, "tile_n": 128}
#include "cutlass/cutlass.h"
#include "cutlass/gemm/collective/collective_builder.hpp"
#include "cutlass/gemm/device/gemm_universal_adapter.h"
#include "cutlass/gemm/kernel/gemm_universal.hpp"
#include "cutlass/epilogue/collective/collective_builder.hpp"

using ElemA = cutlass::half_t;
using ElemB = cutlass::half_t;
using ElemCD = cutlass::half_t;
using Acc  = float;
using TileShape    = cute::Shape<cute::_128, cute::_128, cute::_64>;
using ClusterShape = cute::Shape<cute::_2, cute::_2, cute::_1>;

using CollectiveEpilogue = typename cutlass::epilogue::collective::CollectiveBuilder<
    cutlass::arch::Sm100, cutlass::arch::OpClassTensorOp,
    TileShape, ClusterShape,
    cutlass::epilogue::collective::EpilogueTileAuto,
    Acc, Acc,
    ElemCD, cutlass::layout::RowMajor, 128 / cutlass::sizeof_bits<ElemCD>::value,
    ElemCD, cutlass::layout::RowMajor, 128 / cutlass::sizeof_bits<ElemCD>::value,
    cutlass::epilogue::collective::EpilogueScheduleAuto
  >::CollectiveOp;

using CollectiveMainloop = typename cutlass::gemm::collective::CollectiveBuilder<
    cutlass::arch::Sm100, cutlass::arch::OpClassTensorOp,
    ElemA, cutlass::layout::RowMajor, 128 / cutlass::sizeof_bits<ElemA>::value,
    ElemB, cutlass::layout::ColumnMajor, 128 / cutlass::sizeof_bits<ElemB>::value,
    Acc,
    TileShape, ClusterShape,
    cutlass::gemm::collective::StageCount<2>,
    cutlass::gemm::collective::KernelScheduleAuto
  >::CollectiveOp;

using GemmKernel = cutlass::gemm::kernel::GemmUniversal<
    cute::Shape<int,int,int,int>,
    CollectiveMainloop,
    CollectiveEpilogue
>;
using Gemm = cutlass::gemm::device::GemmUniversalAdapter<GemmKernel>;

// Force the device kernel symbol into the cubin without needing a host main.
auto* _anchor = &cutlass::device_kernel<GemmKernel>;


// ===== COMPILED SASS (sm_100a) =====

	.target	sm_100a

	.elftype	@"ET_EXEC"


//--------------------- .note.nv.tkinfo           --------------------------
	.section	.note.nv.tkinfo,"",@"SHT_NOTE"
	.sectionflags	@"SHF_NOTE_NV_TKINFO"
	.tkinfo
        /*0018*/ 	.word	0x00000002
        /*0030*/ 	.string	""
        /*0030*/ 	.string	"ptxas"
        /*0030*/ 	.string	"Cuda compilation tools, release 13.0, V13.0.88"
        /*0030*/ 	.string	"Build cuda_13.0.r13.0/compiler.36424714_0"
        /*0030*/ 	.string	"-arch sm_100a -m 64 "



//--------------------- .note.nv.cuinfo           --------------------------
	.section	.note.nv.cuinfo,"",@"SHT_NOTE"
	.sectionflags	@"SHF_NOTE_NV_CUINFO"
        /*0018*/ 	.short	0x0002
        /*001a*/ 	.short	0x0064
        /*001c*/ 	.short	0x0082
	.zero		2


//--------------------- .nv.info                  --------------------------
	.section	.nv.info,"",@"SHT_CUDA_INFO"
	.align	4


	//----- nvinfo : EIATTR_REGCOUNT
	.align		4
        /*0000*/ 	.byte	0x04, 0x2f
        /*0002*/ 	.short	(.L_19 - .L_18)
	.align		4
.L_18:
        /*0004*/ 	.word	index@(_ZN7cutlass13device_kernelINS_4gemm6kernel13GemmUniversalIN4cute5tupleIJiiiiEEENS1_10collective13CollectiveMmaINS1_35MainloopSm100TmaUmmaWarpSpecializedILi2ELi2ELi4ENS5_IJNS4_1CILi2EEESB_NSA_ILi1EEEEEEEENS5_IJNSA_ILi128EEESF_NSA_ILi64EEEEEENS_6half_tENS5_IJlSC_lEEESI_SJ_NS4_8TiledMMAINS4_8MMA_AtomIJNS4_26SM100_MMA_F16BF16_2x1SM_SSISI_SI_fLi128ELi128ELNS4_4UMMA5MajorE0ELSO_0ELNSN_7ScaleInE0ELSP_0EEEEEENS4_6LayoutINS5_IJSC_SC_SC_EEENS5_IJNSA_ILi0EEESU_SU_EEEEENS5_IJNS4_10UnderscoreESX_SX_EEEEENS4_28SM100_TMA_2SM_LOAD_MULTICASTENS4_14ComposedLayoutINS4_7SwizzleILi3ELi4ELi3EEENS4_18smem_ptr_flag_bitsILi16EEENSS_INS5_IJNSA_ILi8EEESG_EEENS5_IJSG_SC_EEEEEEEvNS4_8identityENS4_18SM100_TMA_2SM_LOADES1A_vS1B_EENS_8epilogue10collective18CollectiveEpilogueINS1E_23Sm100TmaWarpSpecializedILi4ELi2ELi16ELb1ELb0EEEJNS5_IJSG_SF_SG_EEENS5_IJNSS_ISG_SC_EENSS_INS5_IJNSA_ILi16EEESB_EEENS5_IJSC_SG_EEEEEEEESI_SJ_SI_SJ_NS1E_6fusion15FusionCallbacksIS1I_NS1Q_17LinearCombinationISI_fSI_fLNS_15FloatRoundStyleE2EEES1J_S1P_JEEENS4_5SM1004TMEM4LOAD26SM100_TMEM_LOAD_32dp32b16xENS4_13SM90_TMA_LOADENS11_INS12_ILi1ELi4ELi3EEES15_NSS_INS5_IJS16_S1L_EEENS5_IJS1L_SC_EEEEEEENS4_39AutoVectorizingCopyWithAssumedAlignmentILi128EEENS4_14SM90_TMA_STOREES25_S27_S27_EEEvvEEEEvNT_6ParamsE)
        /*0008*/ 	.word	0x00000044


	//----- nvinfo : EIATTR_FRAME_SIZE
	.align		4
.L_19:
        /*000c*/ 	.byte	0x04, 0x11
        /*000e*/ 	.short	(.L_21 - .L_20)
	.align		4
.L_20:
        /*0010*/ 	.word	index@($__internal_2_$__cuda_sm10x_tcgen05_guardrail_trap_unallocated_columns_being_dealloced)
        /*0014*/ 	.word	0x00000000


	//----- nvinfo : EIATTR_FRAME_SIZE
	.align		4
.L_21:
        /*0018*/ 	.byte	0x04, 0x11
        /*001a*/ 	.short	(.L_23 - .L_22)
	.align		4
.L_22:
        /*001c*/ 	.word	index@($__internal_1_$__cuda_sm10x_tcgen05_guardrail_trap_phase_invalid_during_alloc)
        /*0020*/ 	.word	0x00000000


	//----- nvinfo : EIATTR_FRAME_SIZE
	.align		4
.L_23:
        /*0024*/ 	.byte	0x04, 0x11
        /*0026*/ 	.short	(.L_25 - .L_24)
	.align		4
.L_24:
        /*0028*/ 	.word	index@($__internal_0_$__cuda_sm10x_tcgen05_guardrail_trap_col_being_dealloced_not_returned_by_alloc)
        /*002c*/ 	.word	0x00000000


	//----- nvinfo : EIATTR_FRAME_SIZE
	.align		4
.L_25:
        /*0030*/ 	.byte	0x04, 0x11
        /*0032*/ 	.short	(.L_27 - .L_26)
	.align		4
.L_26:
        /*0034*/ 	.word	index@(_ZN7cutlass13device_kernelINS_4gemm6kernel13GemmUniversalIN4cute5tupleIJiiiiEEENS1_10collective13CollectiveMmaINS1_35MainloopSm100TmaUmmaWarpSpecializedILi2ELi2ELi4ENS5_IJNS4_1CILi2EEESB_NSA_ILi1EEEEEEEENS5_IJNSA_ILi128EEESF_NSA_ILi64EEEEEENS_6half_tENS5_IJlSC_lEEESI_SJ_NS4_8TiledMMAINS4_8MMA_AtomIJNS4_26SM100_MMA_F16BF16_2x1SM_SSISI_SI_fLi128ELi128ELNS4_4UMMA5MajorE0ELSO_0ELNSN_7ScaleInE0ELSP_0EEEEEENS4_6LayoutINS5_IJSC_SC_SC_EEENS5_IJNSA_ILi0EEESU_SU_EEEEENS5_IJNS4_10UnderscoreESX_SX_EEEEENS4_28SM100_TMA_2SM_LOAD_MULTICASTENS4_14ComposedLayoutINS4_7SwizzleILi3ELi4ELi3EEENS4_18smem_ptr_flag_bitsILi16EEENSS_INS5_IJNSA_ILi8EEESG_EEENS5_IJSG_SC_EEEEEEEvNS4_8identityENS4_18SM100_TMA_2SM_LOADES1A_vS1B_EENS_8epilogue10collective18CollectiveEpilogueINS1E_23Sm100TmaWarpSpecializedILi4ELi2ELi16ELb1ELb0EEEJNS5_IJSG_SF_SG_EEENS5_IJNSS_ISG_SC_EENSS_INS5_IJNSA_ILi16EEESB_EEENS5_IJSC_SG_EEEEEEEESI_SJ_SI_SJ_NS1E_6fusion15FusionCallbacksIS1I_NS1Q_17LinearCombinationISI_fSI_fLNS_15FloatRoundStyleE2EEES1J_S1P_JEEENS4_5SM1004TMEM4LOAD26SM100_TMEM_LOAD_32dp32b16xENS4_13SM90_TMA_LOADENS11_INS12_ILi1ELi4ELi3EEES15_NSS_INS5_IJS16_S1L_EEENS5_IJS1L_SC_EEEEEEENS4_39AutoVectorizingCopyWithAssumedAlignmentILi128EEENS4_14SM90_TMA_STOREES25_S27_S27_EEEvvEEEEvNT_6ParamsE)
        /*0038*/ 	.word	0x00000000


	//----- nvinfo : EIATTR_MIN_STACK_SIZE
	.align		4
.L_27:
        /*003c*/ 	.byte	0x04, 0x12
        /*003e*/ 	.short	(.L_29 - .L_28)
	.align		4
.L_28:
        /*0040*/ 	.word	index@(_ZN7cutlass13device_kernelINS_4gemm6kernel13GemmUniversalIN4cute5tupleIJiiiiEEENS1_10collective13CollectiveMmaINS1_35MainloopSm100TmaUmmaWarpSpecializedILi2ELi2ELi4ENS5_IJNS4_1CILi2EEESB_NSA_ILi1EEEEEEEENS5_IJNSA_ILi128EEESF_NSA_ILi64EEEEEENS_6half_tENS5_IJlSC_lEEESI_SJ_NS4_8TiledMMAINS4_8MMA_AtomIJNS4_26SM100_MMA_F16BF16_2x1SM_SSISI_SI_fLi128ELi128ELNS4_4UMMA5MajorE0ELSO_0ELNSN_7ScaleInE0ELSP_0EEEEEENS4_6LayoutINS5_IJSC_SC_SC_EEENS5_IJNSA_ILi0EEESU_SU_EEEEENS5_IJNS4_10UnderscoreESX_SX_EEEEENS4_28SM100_TMA_2SM_LOAD_MULTICASTENS4_14ComposedLayoutINS4_7SwizzleILi3ELi4ELi3EEENS4_18smem_ptr_flag_bitsILi16EEENSS_INS5_IJNSA_ILi8EEESG_EEENS5_IJSG_SC_EEEEEEEvNS4_8identityENS4_18SM100_TMA_2SM_LOADES1A_vS1B_EENS_8epilogue10collective18CollectiveEpilogueINS1E_23Sm100TmaWarpSpecializedILi4ELi2ELi16ELb1ELb0EEEJNS5_IJSG_SF_SG_EEENS5_IJNSS_ISG_SC_EENSS_INS5_IJNSA_ILi16EEESB_EEENS5_IJSC_SG_EEEEEEEESI_SJ_SI_SJ_NS1E_6fusion15FusionCallbacksIS1I_NS1Q_17LinearCombinationISI_fSI_fLNS_15FloatRoundStyleE2EEES1J_S1P_JEEENS4_5SM1004TMEM4LOAD26SM100_TMEM_LOAD_32dp32b16xENS4_13SM90_TMA_LOADENS11_INS12_ILi1ELi4ELi3EEES15_NSS_INS5_IJS16_S1L_EEENS5_IJS1L_SC_EEEEEEENS4_39AutoVectorizingCopyWithAssumedAlignmentILi128EEENS4_14SM90_TMA_STOREES25_S27_S27_EEEvvEEEEvNT_6ParamsE)
        /*0044*/ 	.word	0x00000000
.L_29:


//--------------------- .nv.compat                --------------------------
	.section	.nv.compat,"",@"SHT_CUDA_COMPAT_INFO"
	.align	4
        /*0000*/ 	.byte	0x02, 0x09, 0x01, 0x00, 0x02, 0x02, 0x02, 0x00, 0x02, 0x05, 0x05, 0x00, 0x03, 0x07, 0x01, 0x01
        /*0010*/ 	.byte	0x02, 0x03, 0x01, 0x00, 0x02, 0x06, 0x01, 0x00, 0x04, 0x0b, 0x08, 0x00, 0x09, 0x00, 0x00, 0x00
        /*0020*/ 	.byte	0x00, 0x00, 0x00, 0x00


//--------------------- .nv.info._ZN7cutlass13device_kernelINS_4gemm6kernel13GemmUniversalIN4cute5tupleIJiiiiEEENS1_10collective13CollectiveMmaINS1_35MainloopSm100TmaUmmaWarpSpecializedILi2ELi2ELi4ENS5_IJNS4_1CILi2EEESB_NSA_ILi1EEEEEEEENS5_IJNSA_ILi128EEESF_NSA_ILi64EEEEEENS_6half_tENS5_IJlSC_lEEESI_SJ_NS4_8TiledMMAINS4_8MMA_AtomIJNS4_26SM100_MMA_F16BF16_2x1SM_SSISI_SI_fLi128ELi128ELNS4_4UMMA5MajorE0ELSO_0ELNSN_7ScaleInE0ELSP_0EEEEEENS4_6LayoutINS5_IJSC_SC_SC_EEENS5_IJNSA_ILi0EEESU_SU_EEEEENS5_IJNS4_10UnderscoreESX_SX_EEEEENS4_28SM100_TMA_2SM_LOAD_MULTICASTENS4_14ComposedLayoutINS4_7SwizzleILi3ELi4ELi3EEENS4_18smem_ptr_flag_bitsILi16EEENSS_INS5_IJNSA_ILi8EEESG_EEENS5_IJSG_SC_EEEEEEEvNS4_8identityENS4_18SM100_TMA_2SM_LOADES1A_vS1B_EENS_8epilogue10collective18CollectiveEpilogueINS1E_23Sm100TmaWarpSpecializedILi4ELi2ELi16ELb1ELb0EEEJNS5_IJSG_SF_SG_EEENS5_IJNSS_ISG_SC_EENSS_INS5_IJNSA_ILi16EEESB_EEENS5_IJSC_SG_EEEEEEEESI_SJ_SI_SJ_NS1E_6fusion15FusionCallbacksIS1I_NS1Q_17LinearCombinationISI_fSI_fLNS_15FloatRoundStyleE2EEES1J_S1P_JEEENS4_5SM1004TMEM4LOAD26SM100_TMEM_LOAD_32dp32b16xENS4_13SM90_TMA_LOADENS11_INS12_ILi1ELi4ELi3EEES15_NSS_INS5_IJS16_S1L_EEENS5_IJS1L_SC_EEEEEEENS4_39AutoVectorizingCopyWithAssumedAlignmentILi128EEENS4_14SM90_TMA_STOREES25_S27_S27_EEEvvEEEEvNT_6ParamsE --------------------------
	.section	.nv.info._ZN7cutlass13device_kernelINS_4gemm6kernel13GemmUniversalIN4cute5tupleIJiiiiEEENS1_10collective13CollectiveMmaINS1_35MainloopSm100TmaUmmaWarpSpecializedILi2ELi2ELi4ENS5_IJNS4_1CILi2EEESB_NSA_ILi1EEEEEEEENS5_IJNSA_ILi128EEESF_NSA_ILi64EEEEEENS_6half_tENS5_IJlSC_lEEESI_SJ_NS4_8TiledMMAINS4_8MMA_AtomIJNS4_26SM100_MMA_F16BF16_2x1SM_SSISI_SI_fLi128ELi128ELNS4_4UMMA5MajorE0ELSO_0ELNSN_7ScaleInE0ELSP_0EEEEEENS4_6LayoutINS5_IJSC_SC_SC_EEENS5_IJNSA_ILi0EEESU_SU_EEEEENS5_IJNS4_10UnderscoreESX_SX_EEEEENS4_28SM100_TMA_2SM_LOAD_MULTICASTENS4_14ComposedLayoutINS4_7SwizzleILi3ELi4ELi3EEENS4_18smem_ptr_flag_bitsILi16EEENSS_INS5_IJNSA_ILi8EEESG_EEENS5_IJSG_SC_EEEEEEEvNS4_8identityENS4_18SM100_TMA_2SM_LOADES1A_vS1B_EENS_8epilogue10collective18CollectiveEpilogueINS1E_23Sm100TmaWarpSpecializedILi4ELi2ELi16ELb1ELb0EEEJNS5_IJSG_SF_SG_EEENS5_IJNSS_ISG_SC_EENSS_INS5_IJNSA_ILi16EEESB_EEENS5_IJSC_SG_EEEEEEEESI_SJ_SI_SJ_NS1E_6fusion15FusionCallbacksIS1I_NS1Q_17LinearCombinationISI_fSI_fLNS_15FloatRoundStyleE2EEES1J_S1P_JEEENS4_5SM1004TMEM4LOAD26SM100_TMEM_LOAD_32dp32b16xENS4_13SM90_TMA_LOADENS11_INS12_ILi1ELi4ELi3EEES15_NSS_INS5_IJS16_S1L_EEENS5_IJS1L_SC_EEEEEEENS4_39AutoVectorizingCopyWithAssumedAlignmentILi128EEENS4_14SM90_TMA_STOREES25_S27_S27_EEEvvEEEEvNT_6ParamsE,"",@"SHT_CUDA_INFO"
	.sectionflags	@""
	.align	4


	//----- nvinfo : EIATTR_CUDA_API_VERSION
	.align		4
        /*0000*/ 	.byte	0x04, 0x37
        /*0002*/ 	.short	(.L_31 - .L_30)
.L_30:
        /*0004*/ 	.word	0x00000082


	//----- nvinfo : EIATTR_KPARAM_INFO
	.align		4
.L_31:
        /*0008*/ 	.byte	0x04, 0x17
        /*000a*/ 	.short	(.L_33 - .L_32)
.L_32:
        /*000c*/ 	.word	0x00000000
        /*0010*/ 	.short	0x0000
        /*0012*/ 	.short	0x0000
        /*0014*/ 	.byte	0x00, 0xf0, 0x01, 0x20


	//----- nvinfo : EIATTR_AT_ENTRY_FRAGMENTS
	.align		4
.L_33:
        /*0018*/ 	.byte	0x04, 0x4f
        /*001a*/ 	.short	(.L_35 - .L_34)


	//   ....[0]....
.L_34:
        /*001c*/ 	.word	0x00000007


	//----- nvinfo : EIATTR_RESERVED_SMEM_USED
	.align		4
.L_35:
        /*0020*/ 	.byte	0x01, 0x41
	.zero		2


	//----- nvinfo : EIATTR_SPARSE_MMA_MASK
	.align		4
        /*0024*/ 	.byte	0x03, 0x50
        /*0026*/ 	.short	0x0000


	//----- nvinfo : EIATTR_TCGEN05_2CTA_USED
	.align		4
        /*0028*/ 	.byte	0x01, 0x52
	.zero		2


	//----- nvinfo : EIATTR_MAXREG_COUNT
	.align		4
        /*002c*/ 	.byte	0x03, 0x1b
        /*002e*/ 	.short	0x00ff


	//----- nvinfo : EIATTR_NUM_BARRIERS
	.align		4
        /*0030*/ 	.byte	0x02, 0x4c
        /*0032*/ 	.byte	0x07
	.zero		1


	//----- nvinfo : EIATTR_EXTERNS
	.align		4
        /*0034*/ 	.byte	0x04, 0x0f
        /*0036*/ 	.short	(.L_37 - .L_36)


	//   ....[0]....
	.align		4
.L_36:
        /*0038*/ 	.word	index@(__assertfail)


	//----- nvinfo : EIATTR_MERCURY_ISA_VERSION
	.align		4
.L_37:
        /*003c*/ 	.byte	0x03, 0x5f
        /*003e*/ 	.short	0x0101


	//----- nvinfo : EIATTR_INT_WARP_WIDE_INSTR_OFFSETS
	.align		4
        /*0040*/ 	.byte	0x04, 0x31
        /*0042*/ 	.short	(.L_39 - .L_38)


	//   ....[0]....
.L_38:
        /*0044*/ 	.word	0x00000d30


	//   ....[1]....
        /*0048*/ 	.word	0x00000dd0


	//   ....[2]....
        /*004c*/ 	.word	0x00004150


	//   ....[3]....
        /*0050*/ 	.word	0x00004180


	//   ....[4]....
        /*0054*/ 	.word	0x000041a0


	//   ....[5]....
        /*0058*/ 	.word	0x00004ce0


	//   ....[6]....
        /*005c*/ 	.word	0x00004d80


	//   ....[7]....
        /*0060*/ 	.word	0x00004e40


	//   ....[8]....
        /*0064*/ 	.word	0x00004eb0


	//   ....[9]....
        /*0068*/ 	.word	0x00004f70


	//   ....[10]....
        /*006c*/ 	.word	0x00005010


	//   ....[11]....
        /*0070*/ 	.word	0x00005080


	//   ....[12]....
        /*0074*/ 	.word	0x00005140


	//   ....[13]....
        /*0078*/ 	.word	0x000051e0


	//   ....[14]....
        /*007c*/ 	.word	0x00005280


	//   ....[15]....
        /*0080*/ 	.word	0x00005370


	//   ....[16]....
        /*0084*/ 	.word	0x00005440


	//----- nvinfo : EIATTR_COOP_GROUP_MASK_REGIDS
	.align		4
.L_39:
        /*0088*/ 	.byte	0x04, 0x29
        /*008a*/ 	.short	(.L_41 - .L_40)


	//   ....[0]....
.L_40:
        /*008c*/ 	.word	0xffffffff


	//   ....[1]....
        /*0090*/ 	.word	0xffffffff


	//   ....[2]....
        /*0094*/ 	.word	0xffffffff


	//   ....[3]....
        /*0098*/ 	.word	0xffffffff


	//   ....[4]....
        /*009c*/ 	.word	0xffffffff


	//   ....[5]....
        /*00a0*/ 	.word	0xffffffff


	//   ....[6]....
        /*00a4*/ 	.word	0xffffffff


	//   ....[7]....
        /*00a8*/ 	.word	0xffffffff


	//   ....[8]....
        /*00ac*/ 	.word	0xffffffff


	//   ....[9]....
        /*00b0*/ 	.word	0xffffffff


	//   ....[10]....
        /*00b4*/ 	.word	0xffffffff


	//   ....[11]....
        /*00b8*/ 	.word	0xffffffff


	//   ....[12]....
        /*00bc*/ 	.word	0xffffffff


	//   ....[13]....
        /*00c0*/ 	.word	0xffffffff


	//----- nvinfo : EIATTR_COOP_GROUP_INSTR_OFFSETS
	.align		4
.L_41:
        /*00c4*/ 	.byte	0x04, 0x28
        /*00c6*/ 	.short	(.L_43 - .L_42)


	//   ....[0]....
.L_42:
        /*00c8*/ 	.word	0x000000b0


	//   ....[1]....
        /*00cc*/ 	.word	0x00000520


	//   ....[2]....
        /*00d0*/ 	.word	0x000006a0


	//   ....[3]....
        /*00d4*/ 	.word	0x00000830


	//   ....[4]....
        /*00d8*/ 	.word	0x00000920


	//   ....[5]....
        /*00dc*/ 	.word	0x00000a80


	//   ....[6]....
        /*00e0*/ 	.word	0x00000c10


	//   ....[7]....
        /*00e4*/ 	.word	0x00000e50


	//   ....[8]....
        /*00e8*/ 	.word	0x000021a0


	//   ....[9]....
        /*00ec*/ 	.word	0x00002f30


	//   ....[10]....
        /*00f0*/ 	.word	0x00003400


	//   ....[11]....
        /*00f4*/ 	.word	0x00003430


	//   ....[12]....
        /*00f8*/ 	.word	0x00004050


	//   ....[13]....
        /*00fc*/ 	.word	0x00004260


	//----- nvinfo : EIATTR_VRC_CTA_INIT_COUNT
	.align		4
.L_43:
        /*0100*/ 	.byte	0x02, 0x4a
        /*0102*/ 	.byte	0x80
	.zero		1


	//----- nvinfo : EIATTR_SYSCALL_OFFSETS
	.align		4
        /*0104*/ 	.byte	0x04, 0x46
        /*0106*/ 	.short	(.L_45 - .L_44)


	//   ....[0]....
.L_44:
        /*0108*/ 	.word	0x00005fe0


	//   ....[1]....
        /*010c*/ 	.word	0x000060d0


	//   ....[2]....
        /*0110*/ 	.word	0x00006870


	//   ....[3]....
        /*0114*/ 	.word	0x000071a0


	//   ....[4]....
        /*0118*/ 	.word	0x00007a70


	//   ....[5]....
        /*011c*/ 	.word	0x00008340


	//----- nvinfo : EIATTR_MBARRIER_INSTR_OFFSETS
	.align		4
.L_45:
        /*0120*/ 	.byte	0x04, 0x39
        /*0122*/ 	.short	(.L_47 - .L_46)


	//   ....[0]....
.L_46:
        /*0124*/ 	.word	0x00000650
        /*0128*/ 	.word	0x000000ff
        /*012c*/ 	.word	0x00000000
        /*0130*/ 	.short	0x0100
        /*0132*/ 	.byte	0x04
	.zero		1


	//   ....[1]....
        /*0134*/ 	.word	0x00000660
        /*0138*/ 	.word	0x000000ff
        /*013c*/ 	.word	0x00000010
        /*0140*/ 	.short	0x0100
        /*0142*/ 	.byte	0x04
	.zero		1


	//   ....[2]....
        /*0144*/ 	.word	0x00000670
        /*0148*/ 	.word	0x000000ff
        /*014c*/ 	.word	0x00000008
        /*0150*/ 	.short	0x0100
        /*0152*/ 	.byte	0x04
	.zero		1


	//   ....[3]....
        /*0154*/ 	.word	0x00000680
        /*0158*/ 	.word	0x000000ff
        /*015c*/ 	.word	0x00000018
        /*0160*/ 	.short	0x0100
        /*0162*/ 	.byte	0x04
	.zero		1


	//   ....[4]....
        /*0164*/ 	.word	0x000007a0
        /*0168*/ 	.word	0x000000ff
        /*016c*/ 	.word	0x00000020
        /*0170*/ 	.short	0x0100
        /*0172*/ 	.byte	0x04
	.zero		1


	//   ....[5]....
        /*0174*/ 	.word	0x000007b0
        /*0178*/ 	.word	0x000000ff
        /*017c*/ 	.word	0x00000040
        /*0180*/ 	.short	0x0100
        /*0182*/ 	.byte	0x04
	.zero		1


	//   ....[6]....
        /*0184*/ 	.word	0x000007c0
        /*0188*/ 	.word	0x000000ff
        /*018c*/ 	.word	0x00000028
        /*0190*/ 	.short	0x0100
        /*0192*/ 	.byte	0x04
	.zero		1


	//   ....[7]....
        /*0194*/ 	.word	0x000007d0
        /*0198*/ 	.word	0x000000ff
        /*019c*/ 	.word	0x00000048
        /*01a0*/ 	.short	0x0100
        /*01a2*/ 	.byte	0x04
	.zero		1


	//   ....[8]....
        /*01a4*/ 	.word	0x000007e0
        /*01a8*/ 	.word	0x000000ff
        /*01ac*/ 	.word	0x00000030
        /*01b0*/ 	.short	0x0100
        /*01b2*/ 	.byte	0x04
	.zero		1


	//   ....[9]....
        /*01b4*/ 	.word	0x000007f0
        /*01b8*/ 	.word	0x000000ff
        /*01bc*/ 	.word	0x00000050
        /*01c0*/ 	.short	0x0100
        /*01c2*/ 	.byte	0x04
	.zero		1


	//   ....[10]....
        /*01c4*/ 	.word	0x00000800
        /*01c8*/ 	.word	0x000000ff
        /*01cc*/ 	.word	0x00000038
        /*01d0*/ 	.short	0x0100
        /*01d2*/ 	.byte	0x04
	.zero		1


	//   ....[11]....
        /*01d4*/ 	.word	0x00000810
        /*01d8*/ 	.word	0x000000ff
        /*01dc*/ 	.word	0x00000058
        /*01e0*/ 	.short	0x0100
        /*01e2*/ 	.byte	0x04
	.zero		1


	//   ....[12]....
        /*01e4*/ 	.word	0x000008f0
        /*01e8*/ 	.word	0x000000ff
        /*01ec*/ 	.word	0x00000060
        /*01f0*/ 	.short	0x0100
        /*01f2*/ 	.byte	0x06
	.zero		1


	//   ....[13]....
        /*01f4*/ 	.word	0x00000900
        /*01f8*/ 	.word	0x000000ff
        /*01fc*/ 	.word	0x00000068
        /*0200*/ 	.short	0x0100
        /*0202*/ 	.byte	0x06
	.zero		1


	//   ....[14]....
        /*0204*/ 	.word	0x00000a30
        /*0208*/ 	.word	0x000000ff
        /*020c*/ 	.word	0x00000070
        /*0210*/ 	.short	0x0100
        /*0212*/ 	.byte	0x06
	.zero		1


	//   ....[15]....
        /*0214*/ 	.word	0x00000a40
        /*0218*/ 	.word	0x000000ff
        /*021c*/ 	.word	0x00000080
        /*0220*/ 	.short	0x0100
        /*0222*/ 	.byte	0x06
	.zero		1


	//   ....[16]....
        /*0224*/ 	.word	0x00000a50
        /*0228*/ 	.word	0x000000ff
        /*022c*/ 	.word	0x00000078
        /*0230*/ 	.short	0x0100
        /*0232*/ 	.byte	0x06
	.zero		1


	//   ....[17]....
        /*0234*/ 	.word	0x00000a60
        /*0238*/ 	.word	0x000000ff
        /*023c*/ 	.word	0x00000088
        /*0240*/ 	.short	0x0100
        /*0242*/ 	.byte	0x06
	.zero		1


	//   ....[18]....
        /*0244*/ 	.word	0x00000b80
        /*0248*/ 	.word	0x000000ff
        /*024c*/ 	.word	0x00000090
        /*0250*/ 	.short	0x0100
        /*0252*/ 	.byte	0x04
	.zero		1


	//   ....[19]....
        /*0254*/ 	.word	0x00000b90
        /*0258*/ 	.word	0x000000ff
        /*025c*/ 	.word	0x000000b0
        /*0260*/ 	.short	0x0100
        /*0262*/ 	.byte	0x04
	.zero		1


	//   ....[20]....
        /*0264*/ 	.word	0x00000ba0
        /*0268*/ 	.word	0x000000ff
        /*026c*/ 	.word	0x00000098
        /*0270*/ 	.short	0x0100
        /*0272*/ 	.byte	0x04
	.zero		1


	//   ....[21]....
        /*0274*/ 	.word	0x00000bb0
        /*0278*/ 	.word	0x000000ff
        /*027c*/ 	.word	0x000000b8
        /*0280*/ 	.short	0x0100
        /*0282*/ 	.byte	0x04
	.zero		1


	//   ....[22]....
        /*0284*/ 	.word	0x00000bc0
        /*0288*/ 	.word	0x000000ff
        /*028c*/ 	.word	0x000000a0
        /*0290*/ 	.short	0x0100
        /*0292*/ 	.byte	0x04
	.zero		1


	//   ....[23]....
        /*0294*/ 	.word	0x00000bd0
        /*0298*/ 	.word	0x000000ff
        /*029c*/ 	.word	0x000000c0
        /*02a0*/ 	.short	0x0100
        /*02a2*/ 	.byte	0x04
	.zero		1


	//   ....[24]....
        /*02a4*/ 	.word	0x00000be0
        /*02a8*/ 	.word	0x000000ff
        /*02ac*/ 	.word	0x000000a8
        /*02b0*/ 	.short	0x0100
        /*02b2*/ 	.byte	0x04
	.zero		1


	//   ....[25]....
        /*02b4*/ 	.word	0x00000bf0
        /*02b8*/ 	.word	0x000000ff
        /*02bc*/ 	.word	0x000000c8
        /*02c0*/ 	.short	0x0100
        /*02c2*/ 	.byte	0x04
	.zero		1


	//   ....[26]....
        /*02c4*/ 	.word	0x00000ce0
        /*02c8*/ 	.word	0x000000ff
        /*02cc*/ 	.word	0x000000d0
        /*02d0*/ 	.short	0x0100
        /*02d2*/ 	.byte	0x04
	.zero		1


	//   ....[27]....
        /*02d4*/ 	.word	0x00000cf0
        /*02d8*/ 	.word	0x000000ff
        /*02dc*/ 	.word	0x000000e0
        /*02e0*/ 	.short	0x0100
        /*02e2*/ 	.byte	0x04
	.zero		1


	//   ....[28]....
        /*02e4*/ 	.word	0x00000d00
        /*02e8*/ 	.word	0x000000ff
        /*02ec*/ 	.word	0x000000d8
        /*02f0*/ 	.short	0x0100
        /*02f2*/ 	.byte	0x04
	.zero		1


	//   ....[29]....
        /*02f4*/ 	.word	0x00000d10
        /*02f8*/ 	.word	0x000000ff
        /*02fc*/ 	.word	0x000000e8
        /*0300*/ 	.short	0x0100
        /*0302*/ 	.byte	0x04
	.zero		1


	//   ....[30]....
        /*0304*/ 	.word	0x00000e10
        /*0308*/ 	.word	0x000000ff
        /*030c*/ 	.word	0x000000f0
        /*0310*/ 	.short	0x0100
        /*0312*/ 	.byte	0x06
	.zero		1


	//   ....[31]....
        /*0314*/ 	.word	0x000019c0
        /*0318*/ 	.word	0x00000000
        /*031c*/ 	.word	0x000000e0
        /*0320*/ 	.short	0x010a
        /*0322*/ 	.byte	0xff
	.zero		1


	//   ....[32]....
        /*0324*/ 	.word	0x000019f0
        /*0328*/ 	.word	0x00000000
        /*032c*/ 	.word	0x000000d0
        /*0330*/ 	.short	0x0101
        /*0332*/ 	.byte	0xff
	.zero		1


	//   ....[33]....
        /*0334*/ 	.word	0x00001ab0
        /*0338*/ 	.word	0x000000ff
        /*033c*/ 	.word	0x00000010
        /*0340*/ 	.short	0x010a
        /*0342*/ 	.byte	0x04
	.zero		1


	//   ....[34]....
        /*0344*/ 	.word	0x00001b80
        /*0348*/ 	.word	0x000000ff
        /*034c*/ 	.word	0x00000010
        /*0350*/ 	.short	0x010a
        /*0352*/ 	.byte	0x21
	.zero		1


	//   ....[35]....
        /*0354*/ 	.word	0x00001d30
        /*0358*/ 	.word	0x000000ff
        /*035c*/ 	.word	0x00000010
        /*0360*/ 	.short	0x010a
        /*0362*/ 	.byte	0x05
	.zero		1


	//   ....[36]....
        /*0364*/ 	.word	0x00001e40
        /*0368*/ 	.word	0x000000ff
        /*036c*/ 	.word	0x00000068
        /*0370*/ 	.short	0x0101
        /*0372*/ 	.byte	0x06
	.zero		1


	//   ....[37]....
        /*0374*/ 	.word	0x00001e60
        /*0378*/ 	.word	0x000000ff
        /*037c*/ 	.word	0x00000010
        /*0380*/ 	.short	0x010a
        /*0382*/ 	.byte	0x04
	.zero		1


	//   ....[38]....
        /*0384*/ 	.word	0x00001ee0
        /*0388*/ 	.word	0x000000ff
        /*038c*/ 	.word	0x00000010
        /*0390*/ 	.short	0x010a
        /*0392*/ 	.byte	0x11
	.zero		1


	//   ....[39]....
        /*0394*/ 	.word	0x00002070
        /*0398*/ 	.word	0x000000ff
        /*039c*/ 	.word	0x00000010
        /*03a0*/ 	.short	0x010a
        /*03a2*/ 	.byte	0x05
	.zero		1


	//   ....[40]....
        /*03a4*/ 	.word	0x000021d0
        /*03a8*/ 	.word	0x00000003
        /*03ac*/ 	.word	0x00000070
        /*03b0*/ 	.short	0x010a
        /*03b2*/ 	.byte	0xff
	.zero		1


	//   ....[41]....
        /*03b4*/ 	.word	0x00002320
        /*03b8*/ 	.word	0x00000000
        /*03bc*/ 	.word	0x00000000
        /*03c0*/ 	.short	0x0101
        /*03c2*/ 	.byte	0xff
	.zero		1


	//   ....[42]....
        /*03c4*/ 	.word	0x000028d0
        /*03c8*/ 	.word	0x000000ff
        /*03cc*/ 	.word	0x00000000
        /*03d0*/ 	.short	0x010a
        /*03d2*/ 	.byte	0x04
	.zero		1


	//   ....[43]....
        /*03d4*/ 	.word	0x00002970
        /*03d8*/ 	.word	0x00000000
        /*03dc*/ 	.word	0x00000000
        /*03e0*/ 	.short	0x010a
        /*03e2*/ 	.byte	0xff
	.zero		1


	//   ....[44]....
        /*03e4*/ 	.word	0x00002a90
        /*03e8*/ 	.word	0x00000002
        /*03ec*/ 	.word	0x000000d0
        /*03f0*/ 	.short	0x010a
        /*03f2*/ 	.byte	0xff
	.zero		1


	//   ....[45]....
        /*03f4*/ 	.word	0x00002b00
        /*03f8*/ 	.word	0x00000002
        /*03fc*/ 	.word	0x00000000
        /*0400*/ 	.short	0x0101
        /*0402*/ 	.byte	0xff
	.zero		1


	//   ....[46]....
        /*0404*/ 	.word	0x00002b20
        /*0408*/ 	.word	0x000000ff
        /*040c*/ 	.word	0x00000080
        /*0410*/ 	.short	0x010a
        /*0412*/ 	.byte	0x04
	.zero		1


	//   ....[47]....
        /*0414*/ 	.word	0x00002c40
        /*0418*/ 	.word	0x00000002
        /*041c*/ 	.word	0x00000070
        /*0420*/ 	.short	0x010a
        /*0422*/ 	.byte	0xff
	.zero		1


	//   ....[48]....
        /*0424*/ 	.word	0x00002d40
        /*0428*/ 	.word	0x00000002
        /*042c*/ 	.word	0x00000000
        /*0430*/ 	.short	0x0101
        /*0432*/ 	.byte	0xff
	.zero		1


	//   ....[49]....
        /*0434*/ 	.word	0x00002dd0
        /*0438*/ 	.word	0x000000ff
        /*043c*/ 	.word	0x00000080
        /*0440*/ 	.short	0x0106
        /*0442*/ 	.byte	0x04
	.zero		1


	//   ....[50]....
        /*0444*/ 	.word	0x00002df0
        /*0448*/ 	.word	0x000000ff
        /*044c*/ 	.word	0x00000080
        /*0450*/ 	.short	0x010a
        /*0452*/ 	.byte	0x04
	.zero		1


	//   ....[51]....
        /*0454*/ 	.word	0x00002e80
        /*0458*/ 	.word	0x000000ff
        /*045c*/ 	.word	0x00000080
        /*0460*/ 	.short	0x0106
        /*0462*/ 	.byte	0x07
	.zero		1


	//   ....[52]....
        /*0464*/ 	.word	0x00002ec0
        /*0468*/ 	.word	0x00000000
        /*046c*/ 	.word	0x00000080
        /*0470*/ 	.short	0x010a
        /*0472*/ 	.byte	0xff
	.zero		1


	//   ....[53]....
        /*0474*/ 	.word	0x00003100
        /*0478*/ 	.word	0x000000ff
        /*047c*/ 	.word	0x00000008
        /*0480*/ 	.short	0x010a
        /*0482*/ 	.byte	0x05
	.zero		1


	//   ....[54]....
        /*0484*/ 	.word	0x00003120
        /*0488*/ 	.word	0x000000ff
        /*048c*/ 	.word	0x00000008
        /*0490*/ 	.short	0x010a
        /*0492*/ 	.byte	0x05
	.zero		1


	//   ....[55]....
        /*0494*/ 	.word	0x000032b0
        /*0498*/ 	.word	0x000000ff
        /*049c*/ 	.word	0x00000008
        /*04a0*/ 	.short	0x010a
        /*04a2*/ 	.byte	0x05
	.zero		1


	//   ....[56]....
        /*04a4*/ 	.word	0x000032d0
        /*04a8*/ 	.word	0x000000ff
        /*04ac*/ 	.word	0x00000008
        /*04b0*/ 	.short	0x010a
        /*04b2*/ 	.byte	0x05
	.zero		1


	//   ....[57]....
        /*04b4*/ 	.word	0x00003390
        /*04b8*/ 	.word	0x000000ff
        /*04bc*/ 	.word	0x00000000
        /*04c0*/ 	.short	0x0101
        /*04c2*/ 	.byte	0x04
	.zero		1


	//   ....[58]....
        /*04c4*/ 	.word	0x000036d0
        /*04c8*/ 	.word	0x00000000
        /*04cc*/ 	.word	0x00000070
        /*04d0*/ 	.short	0x010a
        /*04d2*/ 	.byte	0xff
	.zero		1


	//   ....[59]....
        /*04d4*/ 	.word	0x00003790
        /*04d8*/ 	.word	0x00000000
        /*04dc*/ 	.word	0x00000000
        /*04e0*/ 	.short	0x0101
        /*04e2*/ 	.byte	0xff
	.zero		1


	//   ....[60]....
        /*04e4*/ 	.word	0x00003850
        /*04e8*/ 	.word	0x000000ff
        /*04ec*/ 	.word	0x00000000
        /*04f0*/ 	.short	0x010a
        /*04f2*/ 	.byte	0x04
	.zero		1


	//   ....[61]....
        /*04f4*/ 	.word	0x00003860
        /*04f8*/ 	.word	0x000000ff
        /*04fc*/ 	.word	0x000000b0
        /*0500*/ 	.short	0x010a
        /*0502*/ 	.byte	0x1f
	.zero		1


	//   ....[62]....
        /*0504*/ 	.word	0x00003910
        /*0508*/ 	.word	0x000000ff
        /*050c*/ 	.word	0x00000000
        /*0510*/ 	.short	0x010a
        /*0512*/ 	.byte	0x05
	.zero		1


	//   ....[63]....
        /*0514*/ 	.word	0x00003a40
        /*0518*/ 	.word	0x000000ff
        /*051c*/ 	.word	0x00000000
        /*0520*/ 	.short	0x010a
        /*0522*/ 	.byte	0x04
	.zero		1


	//   ....[64]....
        /*0524*/ 	.word	0x00003d40
        /*0528*/ 	.word	0x000000ff
        /*052c*/ 	.word	0x00000000
        /*0530*/ 	.short	0x010a
        /*0532*/ 	.byte	0x04
	.zero		1


	//   ....[65]....
        /*0534*/ 	.word	0x00003dd0
        /*0538*/ 	.word	0x000000ff
        /*053c*/ 	.word	0x00000000
        /*0540*/ 	.short	0x010a
        /*0542*/ 	.byte	0x05
	.zero		1


	//   ....[66]....
        /*0544*/ 	.word	0x00003e60
        /*0548*/ 	.word	0x000000ff
        /*054c*/ 	.word	0x00000000
        /*0550*/ 	.short	0x010a
        /*0552*/ 	.byte	0x05
	.zero		1


	//   ....[67]....
        /*0554*/ 	.word	0x00003f00
        /*0558*/ 	.word	0x00000000
        /*055c*/ 	.word	0x00000000
        /*0560*/ 	.short	0x010a
        /*0562*/ 	.byte	0xff
	.zero		1


	//   ....[68]....
        /*0564*/ 	.word	0x00003f40
        /*0568*/ 	.word	0x00000000
        /*056c*/ 	.word	0x00000000
        /*0570*/ 	.short	0x010a
        /*0572*/ 	.byte	0xff
	.zero		1


	//   ....[69]....
        /*0574*/ 	.word	0x00003fb0
        /*0578*/ 	.word	0x000000ff
        /*057c*/ 	.word	0x00000000
        /*0580*/ 	.short	0x0101
        /*0582*/ 	.byte	0x04
	.zero		1


	//   ....[70]....
        /*0584*/ 	.word	0x00003ff0
        /*0588*/ 	.word	0x000000ff
        /*058c*/ 	.word	0x000000f0
        /*0590*/ 	.short	0x010a
        /*0592*/ 	.byte	0x1a
	.zero		1


	//   ....[71]....
        /*0594*/ 	.word	0x00004040
        /*0598*/ 	.word	0x000000ff
        /*059c*/ 	.word	0x00000000
        /*05a0*/ 	.short	0x0101
        /*05a2*/ 	.byte	0x04
	.zero		1


	//   ....[72]....
        /*05a4*/ 	.word	0x000044e0
        /*05a8*/ 	.word	0x0000000c
        /*05ac*/ 	.word	0x00000070
        /*05b0*/ 	.short	0x010a
        /*05b2*/ 	.byte	0xff
	.zero		1


	//   ....[73]....
        /*05b4*/ 	.word	0x00004650
        /*05b8*/ 	.word	0x00000000
        /*05bc*/ 	.word	0x00000000
        /*05c0*/ 	.short	0x0101
        /*05c2*/ 	.byte	0xff
	.zero		1


	//   ....[74]....
        /*05c4*/ 	.word	0x00004ae0
        /*05c8*/ 	.word	0x000000ff
        /*05cc*/ 	.word	0x00000068
        /*05d0*/ 	.short	0x010a
        /*05d2*/ 	.byte	0x15
	.zero		1


	//   ....[75]....
        /*05d4*/ 	.word	0x00004c60
        /*05d8*/ 	.word	0x000000ff
        /*05dc*/ 	.word	0x00000040
        /*05e0*/ 	.short	0x010a
        /*05e2*/ 	.byte	0x15
	.zero		1


	//   ....[76]....
        /*05e4*/ 	.word	0x00004e60
        /*05e8*/ 	.word	0x000000ff
        /*05ec*/ 	.word	0x00000020
        /*05f0*/ 	.short	0x010b
        /*05f2*/ 	.byte	0x15
	.zero		1


	//   ....[77]....
        /*05f4*/ 	.word	0x00004e70
        /*05f8*/ 	.word	0x000000ff
        /*05fc*/ 	.word	0x00000000
        /*0600*/ 	.short	0x0101
        /*0602*/ 	.byte	0x06
	.zero		1


	//   ....[78]....
        /*0604*/ 	.word	0x00004e80
        /*0608*/ 	.word	0x000000ff
        /*060c*/ 	.word	0x00000048
        /*0610*/ 	.short	0x010a
        /*0612*/ 	.byte	0x15
	.zero		1


	//   ....[79]....
        /*0614*/ 	.word	0x00005030
        /*0618*/ 	.word	0x000000ff
        /*061c*/ 	.word	0x00000028
        /*0620*/ 	.short	0x010b
        /*0622*/ 	.byte	0x15
	.zero		1


	//   ....[80]....
        /*0624*/ 	.word	0x00005040
        /*0628*/ 	.word	0x000000ff
        /*062c*/ 	.word	0x00000000
        /*0630*/ 	.short	0x0101
        /*0632*/ 	.byte	0x06
	.zero		1


	//   ....[81]....
        /*0634*/ 	.word	0x00005050
        /*0638*/ 	.word	0x000000ff
        /*063c*/ 	.word	0x00000050
        /*0640*/ 	.short	0x010a
        /*0642*/ 	.byte	0x15
	.zero		1


	//   ....[82]....
        /*0644*/ 	.word	0x00005200
        /*0648*/ 	.word	0x000000ff
        /*064c*/ 	.word	0x00000030
        /*0650*/ 	.short	0x010b
        /*0652*/ 	.byte	0x15
	.zero		1


	//   ....[83]....
        /*0654*/ 	.word	0x00005210
        /*0658*/ 	.word	0x000000ff
        /*065c*/ 	.word	0x00000000
        /*0660*/ 	.short	0x0101
        /*0662*/ 	.byte	0x06
	.zero		1


	//   ....[84]....
        /*0664*/ 	.word	0x00005220
        /*0668*/ 	.word	0x000000ff
        /*066c*/ 	.word	0x00000058
        /*0670*/ 	.short	0x010a
        /*0672*/ 	.byte	0x15
	.zero		1


	//   ....[85]....
        /*0674*/ 	.word	0x00005460
        /*0678*/ 	.word	0x000000ff
        /*067c*/ 	.word	0x00000038
        /*0680*/ 	.short	0x010b
        /*0682*/ 	.byte	0x15
	.zero		1


	//   ....[86]....
        /*0684*/ 	.word	0x00005470
        /*0688*/ 	.word	0x000000ff
        /*068c*/ 	.word	0x00000000
        /*0690*/ 	.short	0x0101
        /*0692*/ 	.byte	0x25
	.zero		1


	//   ....[87]....
        /*0694*/ 	.word	0x000054b0
        /*0698*/ 	.word	0x000000ff
        /*069c*/ 	.word	0x00000040
        /*06a0*/ 	.short	0x010a
        /*06a2*/ 	.byte	0x15
	.zero		1


	//   ....[88]....
        /*06a4*/ 	.word	0x000054d0
        /*06a8*/ 	.word	0x000000ff
        /*06ac*/ 	.word	0x00000048
        /*06b0*/ 	.short	0x010a
        /*06b2*/ 	.byte	0x15
	.zero		1


	//   ....[89]....
        /*06b4*/ 	.word	0x000054f0
        /*06b8*/ 	.word	0x000000ff
        /*06bc*/ 	.word	0x00000050
        /*06c0*/ 	.short	0x010a
        /*06c2*/ 	.byte	0x15
	.zero		1


	//   ....[90]....
        /*06c4*/ 	.word	0x00005530
        /*06c8*/ 	.word	0x00000000
        /*06cc*/ 	.word	0x00000058
        /*06d0*/ 	.short	0x010a
        /*06d2*/ 	.byte	0xff
	.zero		1


	//   ....[91]....
        /*06d4*/ 	.word	0x00005870
        /*06d8*/ 	.word	0x00000003
        /*06dc*/ 	.word	0x00000070
        /*06e0*/ 	.short	0x010a
        /*06e2*/ 	.byte	0xff
	.zero		1


	//   ....[92]....
        /*06e4*/ 	.word	0x000059f0
        /*06e8*/ 	.word	0x00000000
        /*06ec*/ 	.word	0x00000000
        /*06f0*/ 	.short	0x0101
        /*06f2*/ 	.byte	0xff
	.zero		1


	//   ....[93]....
        /*06f4*/ 	.word	0x00006530
        /*06f8*/ 	.word	0x000000ff
        /*06fc*/ 	.word	0x00000020
        /*0700*/ 	.short	0x010a
        /*0702*/ 	.byte	0x2b
	.zero		1


	//   ....[94]....
        /*0704*/ 	.word	0x00006570
        /*0708*/ 	.word	0x00000035
        /*070c*/ 	.word	0x00000090
        /*0710*/ 	.short	0x010a
        /*0712*/ 	.byte	0xff
	.zero		1


	//   ....[95]....
        /*0714*/ 	.word	0x00006680
        /*0718*/ 	.word	0x000000ff
        /*071c*/ 	.word	0x00000020
        /*0720*/ 	.short	0x010a
        /*0722*/ 	.byte	0x2b
	.zero		1


	//   ....[96]....
        /*0724*/ 	.word	0x00006750
        /*0728*/ 	.word	0x00000035
        /*072c*/ 	.word	0x00000090
        /*0730*/ 	.short	0x010a
        /*0732*/ 	.byte	0xff
	.zero		1


	//   ....[97]....
        /*0734*/ 	.word	0x00006f10
        /*0738*/ 	.word	0x00000000
        /*073c*/ 	.word	0x00000000
        /*0740*/ 	.short	0x0101
        /*0742*/ 	.byte	0xff
	.zero		1


	//   ....[98]....
        /*0744*/ 	.word	0x00006f20
        /*0748*/ 	.word	0x00000002
        /*074c*/ 	.word	0x00000020
        /*0750*/ 	.short	0x010a
        /*0752*/ 	.byte	0xff
	.zero		1


	//   ....[99]....
        /*0754*/ 	.word	0x00006fe0
        /*0758*/ 	.word	0x00000002
        /*075c*/ 	.word	0x00000020
        /*0760*/ 	.short	0x010a
        /*0762*/ 	.byte	0xff
	.zero		1


	//   ....[100]....
        /*0764*/ 	.word	0x000077e0
        /*0768*/ 	.word	0x00000000
        /*076c*/ 	.word	0x00000000
        /*0770*/ 	.short	0x0101
        /*0772*/ 	.byte	0xff
	.zero		1


	//   ....[101]....
        /*0774*/ 	.word	0x00007800
        /*0778*/ 	.word	0x00000002
        /*077c*/ 	.word	0x00000020
        /*0780*/ 	.short	0x010a
        /*0782*/ 	.byte	0xff
	.zero		1


	//   ....[102]....
        /*0784*/ 	.word	0x000078b0
        /*0788*/ 	.word	0x00000002
        /*078c*/ 	.word	0x00000020
        /*0790*/ 	.short	0x010a
        /*0792*/ 	.byte	0xff
	.zero		1


	//   ....[103]....
        /*0794*/ 	.word	0x000080b0
        /*0798*/ 	.word	0x00000000
        /*079c*/ 	.word	0x00000000
        /*07a0*/ 	.short	0x0101
        /*07a2*/ 	.byte	0xff
	.zero		1


	//   ....[104]....
        /*07a4*/ 	.word	0x000080d0
        /*07a8*/ 	.word	0x00000003
        /*07ac*/ 	.word	0x00000020
        /*07b0*/ 	.short	0x010a
        /*07b2*/ 	.byte	0xff
	.zero		1


	//   ....[105]....
        /*07b4*/ 	.word	0x00008180
        /*07b8*/ 	.word	0x00000003
        /*07bc*/ 	.word	0x00000020
        /*07c0*/ 	.short	0x010a
        /*07c2*/ 	.byte	0xff
	.zero		1


	//   ....[106]....
        /*07c4*/ 	.word	0x00008430
        /*07c8*/ 	.word	0x00000035
        /*07cc*/ 	.word	0x00000000
        /*07d0*/ 	.short	0x0101
        /*07d2*/ 	.byte	0xff
	.zero		1


	//   ....[107]....
        /*07d4*/ 	.word	0x000089d0
        /*07d8*/ 	.word	0x00000000
        /*07dc*/ 	.word	0x00000000
        /*07e0*/ 	.short	0x0101
        /*07e2*/ 	.byte	0xff
	.zero		1


	//   ....[108]....
        /*07e4*/ 	.word	0x00008c60
        /*07e8*/ 	.word	0x000000ff
        /*07ec*/ 	.word	0x00000000
        /*07f0*/ 	.short	0x0101
        /*07f2*/ 	.byte	0x04
	.zero		1


	//   ....[109]....
        /*07f4*/ 	.word	0x00008c80
        /*07f8*/ 	.word	0x00000000
        /*07fc*/ 	.word	0x000000e0
        /*0800*/ 	.short	0x010a
        /*0802*/ 	.byte	0xff
	.zero		1


	//   ....[110]....
        /*0804*/ 	.word	0x00008ce0
        /*0808*/ 	.word	0x00000000
        /*080c*/ 	.word	0x00000010
        /*0810*/ 	.short	0x010a
        /*0812*/ 	.byte	0xff
	.zero		1


	//   ....[111]....
        /*0814*/ 	.word	0x00008d40
        /*0818*/ 	.word	0x00000000
        /*081c*/ 	.word	0x00000010
        /*0820*/ 	.short	0x010a
        /*0822*/ 	.byte	0xff
	.zero		1


	//   ....[112]....
        /*0824*/ 	.word	0x00008d90
        /*0828*/ 	.word	0x00000003
        /*082c*/ 	.word	0x00000070
        /*0830*/ 	.short	0x010a
        /*0832*/ 	.byte	0xff
	.zero		1


	//   ....[113]....
        /*0834*/ 	.word	0x00008df0
        /*0838*/ 	.word	0x00000000
        /*083c*/ 	.word	0x00000000
        /*0840*/ 	.short	0x010a
        /*0842*/ 	.byte	0xff
	.zero		1


	//   ....[114]....
        /*0844*/ 	.word	0x00008e40
        /*0848*/ 	.word	0x00000002
        /*084c*/ 	.word	0x000000d0
        /*0850*/ 	.short	0x010a
        /*0852*/ 	.byte	0xff
	.zero		1


	//   ....[115]....
        /*0854*/ 	.word	0x00008ea0
        /*0858*/ 	.word	0x00000002
        /*085c*/ 	.word	0x00000080
        /*0860*/ 	.short	0x010a
        /*0862*/ 	.byte	0xff
	.zero		1


	//   ....[116]....
        /*0864*/ 	.word	0x00008ef0
        /*0868*/ 	.word	0x00000002
        /*086c*/ 	.word	0x00000070
        /*0870*/ 	.short	0x010a
        /*0872*/ 	.byte	0xff
	.zero		1


	//   ....[117]....
        /*0874*/ 	.word	0x00008f50
        /*0878*/ 	.word	0x00000000
        /*087c*/ 	.word	0x00000080
        /*0880*/ 	.short	0x010a
        /*0882*/ 	.byte	0xff
	.zero		1


	//   ....[118]....
        /*0884*/ 	.word	0x00008fb0
        /*0888*/ 	.word	0x00000005
        /*088c*/ 	.word	0x00000008
        /*0890*/ 	.short	0x010a
        /*0892*/ 	.byte	0xff
	.zero		1


	//   ....[119]....
        /*0894*/ 	.word	0x00009090
        /*0898*/ 	.word	0x00000000
        /*089c*/ 	.word	0x00000008
        /*08a0*/ 	.short	0x010a
        /*08a2*/ 	.byte	0xff
	.zero		1


	//   ....[120]....
        /*08a4*/ 	.word	0x000090e0
        /*08a8*/ 	.word	0x00000000
        /*08ac*/ 	.word	0x00000070
        /*08b0*/ 	.short	0x010a
        /*08b2*/ 	.byte	0xff
	.zero		1


	//   ....[121]....
        /*08b4*/ 	.word	0x00009140
        /*08b8*/ 	.word	0x00000000
        /*08bc*/ 	.word	0x000000b0
        /*08c0*/ 	.short	0x010a
        /*08c2*/ 	.byte	0xff
	.zero		1


	//   ....[122]....
        /*08c4*/ 	.word	0x000091a0
        /*08c8*/ 	.word	0x00000000
        /*08cc*/ 	.word	0x00000000
        /*08d0*/ 	.short	0x010a
        /*08d2*/ 	.byte	0xff
	.zero		1


	//   ....[123]....
        /*08d4*/ 	.word	0x00009200
        /*08d8*/ 	.word	0x00000000
        /*08dc*/ 	.word	0x00000000
        /*08e0*/ 	.short	0x010a
        /*08e2*/ 	.byte	0xff
	.zero		1


	//   ....[124]....
        /*08e4*/ 	.word	0x00009260
        /*08e8*/ 	.word	0x00000000
        /*08ec*/ 	.word	0x00000000
        /*08f0*/ 	.short	0x010a
        /*08f2*/ 	.byte	0xff
	.zero		1


	//   ....[125]....
        /*08f4*/ 	.word	0x000092c0
        /*08f8*/ 	.word	0x00000000
        /*08fc*/ 	.word	0x00000000
        /*0900*/ 	.short	0x010a
        /*0902*/ 	.byte	0xff
	.zero		1


	//   ....[126]....
        /*0904*/ 	.word	0x00009320
        /*0908*/ 	.word	0x00000000
        /*090c*/ 	.word	0x000000f0
        /*0910*/ 	.short	0x010a
        /*0912*/ 	.byte	0xff
	.zero		1


	//   ....[127]....
        /*0914*/ 	.word	0x00009370
        /*0918*/ 	.word	0x0000000c
        /*091c*/ 	.word	0x00000070
        /*0920*/ 	.short	0x010a
        /*0922*/ 	.byte	0xff
	.zero		1


	//   ....[128]....
        /*0924*/ 	.word	0x000093d0
        /*0928*/ 	.word	0x00000000
        /*092c*/ 	.word	0x00000068
        /*0930*/ 	.short	0x010a
        /*0932*/ 	.byte	0xff
	.zero		1


	//   ....[129]....
        /*0934*/ 	.word	0x00009430
        /*0938*/ 	.word	0x00000000
        /*093c*/ 	.word	0x00000040
        /*0940*/ 	.short	0x010a
        /*0942*/ 	.byte	0xff
	.zero		1


	//   ....[130]....
        /*0944*/ 	.word	0x00009490
        /*0948*/ 	.word	0x00000000
        /*094c*/ 	.word	0x00000048
        /*0950*/ 	.short	0x010a
        /*0952*/ 	.byte	0xff
	.zero		1


	//   ....[131]....
        /*0954*/ 	.word	0x000094f0
        /*0958*/ 	.word	0x00000000
        /*095c*/ 	.word	0x00000050
        /*0960*/ 	.short	0x010a
        /*0962*/ 	.byte	0xff
	.zero		1


	//   ....[132]....
        /*0964*/ 	.word	0x00009550
        /*0968*/ 	.word	0x00000000
        /*096c*/ 	.word	0x00000058
        /*0970*/ 	.short	0x010a
        /*0972*/ 	.byte	0xff
	.zero		1


	//   ....[133]....
        /*0974*/ 	.word	0x000095b0
        /*0978*/ 	.word	0x00000000
        /*097c*/ 	.word	0x00000040
        /*0980*/ 	.short	0x010a
        /*0982*/ 	.byte	0xff
	.zero		1


	//   ....[134]....
        /*0984*/ 	.word	0x00009610
        /*0988*/ 	.word	0x00000000
        /*098c*/ 	.word	0x00000048
        /*0990*/ 	.short	0x010a
        /*0992*/ 	.byte	0xff
	.zero		1


	//   ....[135]....
        /*0994*/ 	.word	0x00009670
        /*0998*/ 	.word	0x00000000
        /*099c*/ 	.word	0x00000050
        /*09a0*/ 	.short	0x010a
        /*09a2*/ 	.byte	0xff
	.zero		1


	//   ....[136]....
        /*09a4*/ 	.word	0x000096c0
        /*09a8*/ 	.word	0x00000003
        /*09ac*/ 	.word	0x00000070
        /*09b0*/ 	.short	0x010a
        /*09b2*/ 	.byte	0xff
	.zero		1


	//   ....[137]....
        /*09b4*/ 	.word	0x00009720
        /*09b8*/ 	.word	0x00000002
        /*09bc*/ 	.word	0x00000020
        /*09c0*/ 	.short	0x010a
        /*09c2*/ 	.byte	0xff
	.zero		1


	//   ....[138]....
        /*09c4*/ 	.word	0x00009770
        /*09c8*/ 	.word	0x00000035
        /*09cc*/ 	.word	0x00000090
        /*09d0*/ 	.short	0x010a
        /*09d2*/ 	.byte	0xff
	.zero		1


	//   ....[139]....
        /*09d4*/ 	.word	0x000097c0
        /*09d8*/ 	.word	0x00000002
        /*09dc*/ 	.word	0x00000020
        /*09e0*/ 	.short	0x010a
        /*09e2*/ 	.byte	0xff
	.zero		1


	//   ....[140]....
        /*09e4*/ 	.word	0x00009810
        /*09e8*/ 	.word	0x00000002
        /*09ec*/ 	.word	0x00000020
        /*09f0*/ 	.short	0x010a
        /*09f2*/ 	.byte	0xff
	.zero		1


	//   ....[141]....
        /*09f4*/ 	.word	0x00009860
        /*09f8*/ 	.word	0x00000003
        /*09fc*/ 	.word	0x00000020
        /*0a00*/ 	.short	0x010a
        /*0a02*/ 	.byte	0xff
	.zero		1


	//----- nvinfo : EIATTR_NUM_MBARRIERS
	.align		4
.L_47:
        /*0a04*/ 	.byte	0x03, 0x38
        /*0a06*/ 	.short	0x001f


	//----- nvinfo : EIATTR_EXIT_INSTR_OFFSETS
	.align		4
        /*0a08*/ 	.byte	0x04, 0x1c
        /*0a0a*/ 	.short	(.L_49 - .L_48)


	//   ....[0]....
.L_48:
        /*0a0c*/ 	.word	0x000029a0


	//   ....[1]....
        /*0a10*/ 	.word	0x00002e90


	//   ....[2]....
        /*0a14*/ 	.word	0x00002ef0


	//   ....[3]....
        /*0a18*/ 	.word	0x00004270


	//   ....[4]....
        /*0a1c*/ 	.word	0x00005560


	//   ....[5]....
        /*0a20*/ 	.word	0x000055a0


	//   ....[6]....
        /*0a24*/ 	.word	0x00008b50


	//   ....[7]....
        /*0a28*/ 	.word	0x00008bd0


	//   ....[8]....
        /*0a2c*/ 	.word	0x00008c00


	//   ....[9]....
        /*0a30*/ 	.word	0x00008c70


	//----- nvinfo : EIATTR_MAX_THREADS
	.align		4
.L_49:
        /*0a34*/ 	.byte	0x04, 0x05
        /*0a36*/ 	.short	(.L_51 - .L_50)
.L_50:
        /*0a38*/ 	.word	0x00000100
        /*0a3c*/ 	.word	0x00000001
        /*0a40*/ 	.word	0x00000001


	//----- nvinfo : EIATTR_CRS_STACK_SIZE
	.align		4
.L_51:
        /*0a44*/ 	.byte	0x04, 0x1e
        /*0a46*/ 	.short	(.L_53 - .L_52)
.L_52:
        /*0a48*/ 	.word	0x00000000


	//----- nvinfo : EIATTR_CBANK_PARAM_SIZE
	.align		4
.L_53:
        /*0a4c*/ 	.byte	0x03, 0x19
        /*0a4e*/ 	.short	0x0800


	//----- nvinfo : EIATTR_PARAM_CBANK
	.align		4
        /*0a50*/ 	.byte	0x04, 0x0a
        /*0a52*/ 	.short	(.L_55 - .L_54)
	.align		4
.L_54:
        /*0a54*/ 	.word	index@(.nv.constant0._ZN7cutlass13device_kernelINS_4gemm6kernel13GemmUniversalIN4cute5tupleIJiiiiEEENS1_10collective13CollectiveMmaINS1_35MainloopSm100TmaUmmaWarpSpecializedILi2ELi2ELi4ENS5_IJNS4_1CILi2EEESB_NSA_ILi1EEEEEEEENS5_IJNSA_ILi128EEESF_NSA_ILi64EEEEEENS_6half_tENS5_IJlSC_lEEESI_SJ_NS4_8TiledMMAINS4_8MMA_AtomIJNS4_26SM100_MMA_F16BF16_2x1SM_SSISI_SI_fLi128ELi128ELNS4_4UMMA5MajorE0ELSO_0ELNSN_7ScaleInE0ELSP_0EEEEEENS4_6LayoutINS5_IJSC_SC_SC_EEENS5_IJNSA_ILi0EEESU_SU_EEEEENS5_IJNS4_10UnderscoreESX_SX_EEEEENS4_28SM100_TMA_2SM_LOAD_MULTICASTENS4_14ComposedLayoutINS4_7SwizzleILi3ELi4ELi3EEENS4_18smem_ptr_flag_bitsILi16EEENSS_INS5_IJNSA_ILi8EEESG_EEENS5_IJSG_SC_EEEEEEEvNS4_8identityENS4_18SM100_TMA_2SM_LOADES1A_vS1B_EENS_8epilogue10collective18CollectiveEpilogueINS1E_23Sm100TmaWarpSpecializedILi4ELi2ELi16ELb1ELb0EEEJNS5_IJSG_SF_SG_EEENS5_IJNSS_ISG_SC_EENSS_INS5_IJNSA_ILi16EEESB_EEENS5_IJSC_SG_EEEEEEEESI_SJ_SI_SJ_NS1E_6fusion15FusionCallbacksIS1I_NS1Q_17LinearCombinationISI_fSI_fLNS_15FloatRoundStyleE2EEES1J_S1P_JEEENS4_5SM1004TMEM4LOAD26SM100_TMEM_LOAD_32dp32b16xENS4_13SM90_TMA_LOADENS11_INS12_ILi1ELi4ELi3EEES15_NSS_INS5_IJS16_S1L_EEENS5_IJS1L_SC_EEEEEEENS4_39AutoVectorizingCopyWithAssumedAlignmentILi128EEENS4_14SM90_TMA_STOREES25_S27_S27_EEEvvEEEEvNT_6ParamsE)
        /*0a58*/ 	.short	0x0380
        /*0a5a*/ 	.short	0x0800


	//----- nvinfo : EIATTR_SW_WAR
	.align		4
.L_55:
        /*0a5c*/ 	.byte	0x04, 0x36
        /*0a5e*/ 	.short	(.L_57 - .L_56)
.L_56:
        /*0a60*/ 	.word	0x00000008
.L_57:


//--------------------- .nv.callgraph             --------------------------
	.section	.nv.callgraph,"",@"SHT_CUDA_CALLGRAPH"
	.align	4
	.sectionentsize	8
	.align		4
        /*0000*/ 	.word	0x00000000
	.align		4
        /*0004*/ 	.word	0xffffffff
	.align		4
        /*0008*/ 	.word	index@(_ZN7cutlass13device_kernelINS_4gemm6kernel13GemmUniversalIN4cute5tupleIJiiiiEEENS1_10collective13CollectiveMmaINS1_35MainloopSm100TmaUmmaWarpSpecializedILi2ELi2ELi4ENS5_IJNS4_1CILi2EEESB_NSA_ILi1EEEEEEEENS5_IJNSA_ILi128EEESF_NSA_ILi64EEEEEENS_6half_tENS5_IJlSC_lEEESI_SJ_NS4_8TiledMMAINS4_8MMA_AtomIJNS4_26SM100_MMA_F16BF16_2x1SM_SSISI_SI_fLi128ELi128ELNS4_4UMMA5MajorE0ELSO_0ELNSN_7ScaleInE0ELSP_0EEEEEENS4_6LayoutINS5_IJSC_SC_SC_EEENS5_IJNSA_ILi0EEESU_SU_EEEEENS5_IJNS4_10UnderscoreESX_SX_EEEEENS4_28SM100_TMA_2SM_LOAD_MULTICASTENS4_14ComposedLayoutINS4_7SwizzleILi3ELi4ELi3EEENS4_18smem_ptr_flag_bitsILi16EEENSS_INS5_IJNSA_ILi8EEESG_EEENS5_IJSG_SC_EEEEEEEvNS4_8identityENS4_18SM100_TMA_2SM_LOADES1A_vS1B_EENS_8epilogue10collective18CollectiveEpilogueINS1E_23Sm100TmaWarpSpecializedILi4ELi2ELi16ELb1ELb0EEEJNS5_IJSG_SF_SG_EEENS5_IJNSS_ISG_SC_EENSS_INS5_IJNSA_ILi16EEESB_EEENS5_IJSC_SG_EEEEEEEESI_SJ_SI_SJ_NS1E_6fusion15FusionCallbacksIS1I_NS1Q_17LinearCombinationISI_fSI_fLNS_15FloatRoundStyleE2EEES1J_S1P_JEEENS4_5SM1004TMEM4LOAD26SM100_TMEM_LOAD_32dp32b16xENS4_13SM90_TMA_LOADENS11_INS12_ILi1ELi4ELi3EEES15_NSS_INS5_IJS16_S1L_EEENS5_IJS1L_SC_EEEEEEENS4_39AutoVectorizingCopyWithAssumedAlignmentILi128EEENS4_14SM90_TMA_STOREES25_S27_S27_EEEvvEEEEvNT_6ParamsE)
	.align		4
        /*000c*/ 	.word	index@(__assertfail)
	.align		4
        /*0010*/ 	.word	0x00000000
	.align		4
        /*0014*/ 	.word	0xfffffffe
	.align		4
        /*0018*/ 	.word	0x00000000
	.align		4
        /*001c*/ 	.word	0xfffffffd
	.align		4
        /*0020*/ 	.word	0x00000000
	.align		4
        /*0024*/ 	.word	0xfffffffc


//--------------------- .nv.constant4             --------------------------
	.section	.nv.constant4,"a",@progbits
	.align	8
	.align		8
.nv.constant4:
        /*0000*/ 	.dword	__assertfail
	.align		8
        /*0008*/ 	.dword	__unnamed_1
	.align		8
        /*0010*/ 	.dword	__unnamed_2
	.align		8
        /*0018*/ 	.dword	_ZN40_INTERNAL_b537ade9_4_k_cu_7239e4fe_356824cuda3std3__45__cpo5beginE
	.align		8
        /*0020*/ 	.dword	_ZN40_INTERNAL_b537ade9_4_k_cu_7239e4fe_356824cuda3std3__45__cpo3endE
	.align		8
        /*0028*/ 	.dword	_ZN40_INTERNAL_b537ade9_4_k_cu_7239e4fe_356824cuda3std3__45__cpo6cbeginE
	.align		8
        /*0030*/ 	.dword	_ZN40_INTERNAL_b537ade9_4_k_cu_7239e4fe_356824cuda3std3__45__cpo4cendE
	.align		8
        /*0038*/ 	.dword	_ZN40_INTERNAL_b537ade9_4_k_cu_7239e4fe_356824cuda3std3__442_GLOBAL__N__b537ade9_4_k_cu_7239e4fe_356826ignoreE
	.align		8
        /*0040*/ 	.dword	_ZN40_INTERNAL_b537ade9_4_k_cu_7239e4fe_356824cuda3std3__419piecewise_constructE
	.align		8
        /*0048*/ 	.dword	_ZN40_INTERNAL_b537ade9_4_k_cu_7239e4fe_356824cuda3std3__48in_placeE
	.align		8
        /*0050*/ 	.dword	_ZN40_INTERNAL_b537ade9_4_k_cu_7239e4fe_356824cuda3std6ranges3__45__cpo4swapE
	.align		8
        /*0058*/ 	.dword	_ZN40_INTERNAL_b537ade9_4_k_cu_7239e4fe_356824cuda3std6ranges3__45__cpo9iter_moveE
	.align		8
        /*0060*/ 	.dword	_ZN40_INTERNAL_b537ade9_4_k_cu_7239e4fe_356824cute7productE
	.align		8
        /*0068*/ 	.dword	_ZN40_INTERNAL_b537ade9_4_k_cu_7239e4fe_356824cute1_E
	.align		8
        /*0070*/ 	.dword	$str$25
	.align		8
        /*0078*/ 	.dword	$str$26
	.align		8
        /*0080*/ 	.dword	$str$27
	.align		8
        /*0088*/ 	.dword	$str$28


//--------------------- .text._ZN7cutlass13device_kernelINS_4gemm6kernel13GemmUniversalIN4cute5tupleIJiiiiEEENS1_10collective13CollectiveMmaINS1_35MainloopSm100TmaUmmaWarpSpecializedILi2ELi2ELi4ENS5_IJNS4_1CILi2EEESB_NSA_ILi1EEEEEEEENS5_IJNSA_ILi128EEESF_NSA_ILi64EEEEEENS_6half_tENS5_IJlSC_lEEESI_SJ_NS4_8TiledMMAINS4_8MMA_AtomIJNS4_26SM100_MMA_F16BF16_2x1SM_SSISI_SI_fLi128ELi128ELNS4_4UMMA5MajorE0ELSO_0ELNSN_7ScaleInE0ELSP_0EEEEEENS4_6LayoutINS5_IJSC_SC_SC_EEENS5_IJNSA_ILi0EEESU_SU_EEEEENS5_IJNS4_10UnderscoreESX_SX_EEEEENS4_28SM100_TMA_2SM_LOAD_MULTICASTENS4_14ComposedLayoutINS4_7SwizzleILi3ELi4ELi3EEENS4_18smem_ptr_flag_bitsILi16EEENSS_INS5_IJNSA_ILi8EEESG_EEENS5_IJSG_SC_EEEEEEEvNS4_8identityENS4_18SM100_TMA_2SM_LOADES1A_vS1B_EENS_8epilogue10collective18CollectiveEpilogueINS1E_23Sm100TmaWarpSpecializedILi4ELi2ELi16ELb1ELb0EEEJNS5_IJSG_SF_SG_EEENS5_IJNSS_ISG_SC_EENSS_INS5_IJNSA_ILi16EEESB_EEENS5_IJSC_SG_EEEEEEEESI_SJ_SI_SJ_NS1E_6fusion15FusionCallbacksIS1I_NS1Q_17LinearCombinationISI_fSI_fLNS_15FloatRoundStyleE2EEES1J_S1P_JEEENS4_5SM1004TMEM4LOAD26SM100_TMEM_LOAD_32dp32b16xENS4_13SM90_TMA_LOADENS11_INS12_ILi1ELi4ELi3EEES15_NSS_INS5_IJS16_S1L_EEENS5_IJS1L_SC_EEEEEEENS4_39AutoVectorizingCopyWithAssumedAlignmentILi128EEENS4_14SM90_TMA_STOREES25_S27_S27_EEEvvEEEEvNT_6ParamsE --------------------------
	.section	.text._ZN7cutlass13device_kernelINS_4gemm6kernel13GemmUniversalIN4cute5tupleIJiiiiEEENS1_10collective13CollectiveMmaINS1_35MainloopSm100TmaUmmaWarpSpecializedILi2ELi2ELi4ENS5_IJNS4_1CILi2EEESB_NSA_ILi1EEEEEEEENS5_IJNSA_ILi128EEESF_NSA_ILi64EEEEEENS_6half_tENS5_IJlSC_lEEESI_SJ_NS4_8TiledMMAINS4_8MMA_AtomIJNS4_26SM100_MMA_F16BF16_2x1SM_SSISI_SI_fLi128ELi128ELNS4_4UMMA5MajorE0ELSO_0ELNSN_7ScaleInE0ELSP_0EEEEEENS4_6LayoutINS5_IJSC_SC_SC_EEENS5_IJNSA_ILi0EEESU_SU_EEEEENS5_IJNS4_10UnderscoreESX_SX_EEEEENS4_28SM100_TMA_2SM_LOAD_MULTICASTENS4_14ComposedLayoutINS4_7SwizzleILi3ELi4ELi3EEENS4_18smem_ptr_flag_bitsILi16EEENSS_INS5_IJNSA_ILi8EEESG_EEENS5_IJSG_SC_EEEEEEEvNS4_8identityENS4_18SM100_TMA_2SM_LOADES1A_vS1B_EENS_8epilogue10collective18CollectiveEpilogueINS1E_23Sm100TmaWarpSpecializedILi4ELi2ELi16ELb1ELb0EEEJNS5_IJSG_SF_SG_EEENS5_IJNSS_ISG_SC_EENSS_INS5_IJNSA_ILi16EEESB_EEENS5_IJSC_SG_EEEEEEEESI_SJ_SI_SJ_NS1E_6fusion15FusionCallbacksIS1I_NS1Q_17LinearCombinationISI_fSI_fLNS_15FloatRoundStyleE2EEES1J_S1P_JEEENS4_5SM1004TMEM4LOAD26SM100_TMEM_LOAD_32dp32b16xENS4_13SM90_TMA_LOADENS11_INS12_ILi1ELi4ELi3EEES15_NSS_INS5_IJS16_S1L_EEENS5_IJS1L_SC_EEEEEEENS4_39AutoVectorizingCopyWithAssumedAlignmentILi128EEENS4_14SM90_TMA_STOREES25_S27_S27_EEEvvEEEEvNT_6ParamsE,"ax",@progbits
	.align	128
.text._ZN7cutlass13device_kernelINS_4gemm6kernel13GemmUniversalIN4cute5tupleIJiiiiEEENS1_10collective13CollectiveMmaINS1_35MainloopSm100TmaUmmaWarpSpecializedILi2ELi2ELi4ENS5_IJNS4_1CILi2EEESB_NSA_ILi1EEEEEEEENS5_IJNSA_ILi128EEESF_NSA_ILi64EEEEEENS_6half_tENS5_IJlSC_lEEESI_SJ_NS4_8TiledMMAINS4_8MMA_AtomIJNS4_26SM100_MMA_F16BF16_2x1SM_SSISI_SI_fLi128ELi128ELNS4_4UMMA5MajorE0ELSO_0ELNSN_7ScaleInE0ELSP_0EEEEEENS4_6LayoutINS5_IJSC_SC_SC_EEENS5_IJNSA_ILi0EEESU_SU_EEEEENS5_IJNS4_10UnderscoreESX_SX_EEEEENS4_28SM100_TMA_2SM_LOAD_MULTICASTENS4_14ComposedLayoutINS4_7SwizzleILi3ELi4ELi3EEENS4_18smem_ptr_flag_bitsILi16EEENSS_INS5_IJNSA_ILi8EEESG_EEENS5_IJSG_SC_EEEEEEEvNS4_8identityENS4_18SM100_TMA_2SM_LOADES1A_vS1B_EENS_8epilogue10collective18CollectiveEpilogueINS1E_23Sm100TmaWarpSpecializedILi4ELi2ELi16ELb1ELb0EEEJNS5_IJSG_SF_SG_EEENS5_IJNSS_ISG_SC_EENSS_INS5_IJNSA_ILi16EEESB_EEENS5_IJSC_SG_EEEEEEEESI_SJ_SI_SJ_NS1E_6fusion15FusionCallbacksIS1I_NS1Q_17LinearCombinationISI_fSI_fLNS_15FloatRoundStyleE2EEES1J_S1P_JEEENS4_5SM1004TMEM4LOAD26SM100_TMEM_LOAD_32dp32b16xENS4_13SM90_TMA_LOADENS11_INS12_ILi1ELi4ELi3EEES15_NSS_INS5_IJS16_S1L_EEENS5_IJS1L_SC_EEEEEEENS4_39AutoVectorizingCopyWithAssumedAlignmentILi128EEENS4_14SM90_TMA_STOREES25_S27_S27_EEEvvEEEEvNT_6ParamsE:
        .type           _ZN7cutlass13device_kernelINS_4gemm6kernel13GemmUniversalIN4cute5tupleIJiiiiEEENS1_10collective13CollectiveMmaINS1_35MainloopSm100TmaUmmaWarpSpecializedILi2ELi2ELi4ENS5_IJNS4_1CILi2EEESB_NSA_ILi1EEEEEEEENS5_IJNSA_ILi128EEESF_NSA_ILi64EEEEEENS_6half_tENS5_IJlSC_lEEESI_SJ_NS4_8TiledMMAINS4_8MMA_AtomIJNS4_26SM100_MMA_F16BF16_2x1SM_SSISI_SI_fLi128ELi128ELNS4_4UMMA5MajorE0ELSO_0ELNSN_7ScaleInE0ELSP_0EEEEEENS4_6LayoutINS5_IJSC_SC_SC_EEENS5_IJNSA_ILi0EEESU_SU_EEEEENS5_IJNS4_10UnderscoreESX_SX_EEEEENS4_28SM100_TMA_2SM_LOAD_MULTICASTENS4_14ComposedLayoutINS4_7SwizzleILi3ELi4ELi3EEENS4_18smem_ptr_flag_bitsILi16EEENSS_INS5_IJNSA_ILi8EEESG_EEENS5_IJSG_SC_EEEEEEEvNS4_8identityENS4_18SM100_TMA_2SM_LOADES1A_vS1B_EENS_8epilogue10collective18CollectiveEpilogueINS1E_23Sm100TmaWarpSpecializedILi4ELi2ELi16ELb1ELb0EEEJNS5_IJSG_SF_SG_EEENS5_IJNSS_ISG_SC_EENSS_INS5_IJNSA_ILi16EEESB_EEENS5_IJSC_SG_EEEEEEEESI_SJ_SI_SJ_NS1E_6fusion15FusionCallbacksIS1I_NS1Q_17LinearCombinationISI_fSI_fLNS_15FloatRoundStyleE2EEES1J_S1P_JEEENS4_5SM1004TMEM4LOAD26SM100_TMEM_LOAD_32dp32b16xENS4_13SM90_TMA_LOADENS11_INS12_ILi1ELi4ELi3EEES15_NSS_INS5_IJS16_S1L_EEENS5_IJS1L_SC_EEEEEEENS4_39AutoVectorizingCopyWithAssumedAlignmentILi128EEENS4_14SM90_TMA_STOREES25_S27_S27_EEEvvEEEEvNT_6ParamsE,@function
        .size           _ZN7cutlass13device_kernelINS_4gemm6kernel13GemmUniversalIN4cute5tupleIJiiiiEEENS1_10collective13CollectiveMmaINS1_35MainloopSm100TmaUmmaWarpSpecializedILi2ELi2ELi4ENS5_IJNS4_1CILi2EEESB_NSA_ILi1EEEEEEEENS5_IJNSA_ILi128EEESF_NSA_ILi64EEEEEENS_6half_tENS5_IJlSC_lEEESI_SJ_NS4_8TiledMMAINS4_8MMA_AtomIJNS4_26SM100_MMA_F16BF16_2x1SM_SSISI_SI_fLi128ELi128ELNS4_4UMMA5MajorE0ELSO_0ELNSN_7ScaleInE0ELSP_0EEEEEENS4_6LayoutINS5_IJSC_SC_SC_EEENS5_IJNSA_ILi0EEESU_SU_EEEEENS5_IJNS4_10UnderscoreESX_SX_EEEEENS4_28SM100_TMA_2SM_LOAD_MULTICASTENS4_14ComposedLayoutINS4_7SwizzleILi3ELi4ELi3EEENS4_18smem_ptr_flag_bitsILi16EEENSS_INS5_IJNSA_ILi8EEESG_EEENS5_IJSG_SC_EEEEEEEvNS4_8identityENS4_18SM100_TMA_2SM_LOADES1A_vS1B_EENS_8epilogue10collective18CollectiveEpilogueINS1E_23Sm100TmaWarpSpecializedILi4ELi2ELi16ELb1ELb0EEEJNS5_IJSG_SF_SG_EEENS5_IJNSS_ISG_SC_EENSS_INS5_IJNSA_ILi16EEESB_EEENS5_IJSC_SG_EEEEEEEESI_SJ_SI_SJ_NS1E_6fusion15FusionCallbacksIS1I_NS1Q_17LinearCombinationISI_fSI_fLNS_15FloatRoundStyleE2EEES1J_S1P_JEEENS4_5SM1004TMEM4LOAD26SM100_TMEM_LOAD_32dp32b16xENS4_13SM90_TMA_LOADENS11_INS12_ILi1ELi4ELi3EEES15_NSS_INS5_IJS16_S1L_EEENS5_IJS1L_SC_EEEEEEENS4_39AutoVectorizingCopyWithAssumedAlignmentILi128EEENS4_14SM90_TMA_STOREES25_S27_S27_EEEvvEEEEvNT_6ParamsE,(.L_x_191 - _ZN7cutlass13device_kernelINS_4gemm6kernel13GemmUniversalIN4cute5tupleIJiiiiEEENS1_10collective13CollectiveMmaINS1_35MainloopSm100TmaUmmaWarpSpecializedILi2ELi2ELi4ENS5_IJNS4_1CILi2EEESB_NSA_ILi1EEEEEEEENS5_IJNSA_ILi128EEESF_NSA_ILi64EEEEEENS_6half_tENS5_IJlSC_lEEESI_SJ_NS4_8TiledMMAINS4_8MMA_AtomIJNS4_26SM100_MMA_F16BF16_2x1SM_SSISI_SI_fLi128ELi128ELNS4_4UMMA5MajorE0ELSO_0ELNSN_7ScaleInE0ELSP_0EEEEEENS4_6LayoutINS5_IJSC_SC_SC_EEENS5_IJNSA_ILi0EEESU_SU_EEEEENS5_IJNS4_10UnderscoreESX_SX_EEEEENS4_28SM100_TMA_2SM_LOAD_MULTICASTENS4_14ComposedLayoutINS4_7SwizzleILi3ELi4ELi3EEENS4_18smem_ptr_flag_bitsILi16EEENSS_INS5_IJNSA_ILi8EEESG_EEENS5_IJSG_SC_EEEEEEEvNS4_8identityENS4_18SM100_TMA_2SM_LOADES1A_vS1B_EENS_8epilogue10collective18CollectiveEpilogueINS1E_23Sm100TmaWarpSpecializedILi4ELi2ELi16ELb1ELb0EEEJNS5_IJSG_SF_SG_EEENS5_IJNSS_ISG_SC_EENSS_INS5_IJNSA_ILi16EEESB_EEENS5_IJSC_SG_EEEEEEEESI_SJ_SI_SJ_NS1E_6fusion15FusionCallbacksIS1I_NS1Q_17LinearCombinationISI_fSI_fLNS_15FloatRoundStyleE2EEES1J_S1P_JEEENS4_5SM1004TMEM4LOAD26SM100_TMEM_LOAD_32dp32b16xENS4_13SM90_TMA_LOADENS11_INS12_ILi1ELi4ELi3EEES15_NSS_INS5_IJS16_S1L_EEENS5_IJS1L_SC_EEEEEEENS4_39AutoVectorizingCopyWithAssumedAlignmentILi128EEENS4_14SM90_TMA_STOREES25_S27_S27_EEEvvEEEEvNT_6ParamsE)
        .other          _ZN7cutlass13device_kernelINS_4gemm6kernel13GemmUniversalIN4cute5tupleIJiiiiEEENS1_10collective13CollectiveMmaINS1_35MainloopSm100TmaUmmaWarpSpecializedILi2ELi2ELi4ENS5_IJNS4_1CILi2EEESB_NSA_ILi1EEEEEEEENS5_IJNSA_ILi128EEESF_NSA_ILi64EEEEEENS_6half_tENS5_IJlSC_lEEESI_SJ_NS4_8TiledMMAINS4_8MMA_AtomIJNS4_26SM100_MMA_F16BF16_2x1SM_SSISI_SI_fLi128ELi128ELNS4_4UMMA5MajorE0ELSO_0ELNSN_7ScaleInE0ELSP_0EEEEEENS4_6LayoutINS5_IJSC_SC_SC_EEENS5_IJNSA_ILi0EEESU_SU_EEEEENS5_IJNS4_10UnderscoreESX_SX_EEEEENS4_28SM100_TMA_2SM_LOAD_MULTICASTENS4_14ComposedLayoutINS4_7SwizzleILi3ELi4ELi3EEENS4_18smem_ptr_flag_bitsILi16EEENSS_INS5_IJNSA_ILi8EEESG_EEENS5_IJSG_SC_EEEEEEEvNS4_8identityENS4_18SM100_TMA_2SM_LOADES1A_vS1B_EENS_8epilogue10collective18CollectiveEpilogueINS1E_23Sm100TmaWarpSpecializedILi4ELi2ELi16ELb1ELb0EEEJNS5_IJSG_SF_SG_EEENS5_IJNSS_ISG_SC_EENSS_INS5_IJNSA_ILi16EEESB_EEENS5_IJSC_SG_EEEEEEEESI_SJ_SI_SJ_NS1E_6fusion15FusionCallbacksIS1I_NS1Q_17LinearCombinationISI_fSI_fLNS_15FloatRoundStyleE2EEES1J_S1P_JEEENS4_5SM1004TMEM4LOAD26SM100_TMEM_LOAD_32dp32b16xENS4_13SM90_TMA_LOADENS11_INS12_ILi1ELi4ELi3EEES15_NSS_INS5_IJS16_S1L_EEENS5_IJS1L_SC_EEEEEEENS4_39AutoVectorizingCopyWithAssumedAlignmentILi128EEENS4_14SM90_TMA_STOREES25_S27_S27_EEEvvEEEEvNT_6ParamsE,@"STO_CUDA_ENTRY STV_DEFAULT"
_ZN7cutlass13device_kernelINS_4gemm6kernel13GemmUniversalIN4cute5tupleIJiiiiEEENS1_10collective13CollectiveMmaINS1_35MainloopSm100TmaUmmaWarpSpecializedILi2ELi2ELi4ENS5_IJNS4_1CILi2EEESB_NSA_ILi1EEEEEEEENS5_IJNSA_ILi128EEESF_NSA_ILi64EEEEEENS_6half_tENS5_IJlSC_lEEESI_SJ_NS4_8TiledMMAINS4_8MMA_AtomIJNS4_26SM100_MMA_F16BF16_2x1SM_SSISI_SI_fLi128ELi128ELNS4_4UMMA5MajorE0ELSO_0ELNSN_7ScaleInE0ELSP_0EEEEEENS4_6LayoutINS5_IJSC_SC_SC_EEENS5_IJNSA_ILi0EEESU_SU_EEEEENS5_IJNS4_10UnderscoreESX_SX_EEEEENS4_28SM100_TMA_2SM_LOAD_MULTICASTENS4_14ComposedLayoutINS4_7SwizzleILi3ELi4ELi3EEENS4_18smem_ptr_flag_bitsILi16EEENSS_INS5_IJNSA_ILi8EEESG_EEENS5_IJSG_SC_EEEEEEEvNS4_8identityENS4_18SM100_TMA_2SM_LOADES1A_vS1B_EENS_8epilogue10collective18CollectiveEpilogueINS1E_23Sm100TmaWarpSpecializedILi4ELi2ELi16ELb1ELb0EEEJNS5_IJSG_SF_SG_EEENS5_IJNSS_ISG_SC_EENSS_INS5_IJNSA_ILi16EEESB_EEENS5_IJSC_SG_EEEEEEEESI_SJ_SI_SJ_NS1E_6fusion15FusionCallbacksIS1I_NS1Q_17LinearCombinationISI_fSI_fLNS_15FloatRoundStyleE2EEES1J_S1P_JEEENS4_5SM1004TMEM4LOAD26SM100_TMEM_LOAD_32dp32b16xENS4_13SM90_TMA_LOADENS11_INS12_ILi1ELi4ELi3EEES15_NSS_INS5_IJS16_S1L_EEENS5_IJS1L_SC_EEEEEEENS4_39AutoVectorizingCopyWithAssumedAlignmentILi128EEENS4_14SM90_TMA_STOREES25_S27_S27_EEEvvEEEEvNT_6ParamsE:
[----:B------:R-:W1:Y:S01]  /*0000*/  LDC R1, c[0x0][0x37c] ;  /* 0x0000df00ff017b82 */ /* 0x000e620000000800 */
[----:B------:R-:W2:Y:S01]  /*0010*/  S2R R60, SR_TID.X ;  /* 0x00000000003c7919 */ /* 0x000ea20000002100 */
[----:B------:R-:W3:Y:S06]  /*0020*/  LDCU.64 UR8, c[0x0][0x890] ;  /* 0x00011200ff0877ac */ /* 0x000eec0008000a00 */
[----:B------:R-:W4:Y:S01]  /*0030*/  S2UR UR47, SR_CgaCtaId ;  /* 0x00000000002f79c3 */ /* 0x000f220000008800 */
[----:B------:R-:W-:Y:S02]  /*0040*/  PRMT R46, RZ, 0x7610, R46 ;  /* 0x00007610ff2e7816 */ /* 0x000fe4000000002e */
[----:B------:R-:W-:Y:S01]  /*0050*/  ELECT P1, URZ, PT ;  /* 0x0000000000ff782f */ /* 0x000fe20003820000 */
[----:B---3--:R-:W-:-:S04]  /*0060*/  UISETP.NE.U32.AND UP0, UPT, UR8, URZ, UPT ;  /* 0x000000ff0800728c */ /* 0x008fc8000bf05070 */
[----:B------:R-:W-:Y:S02]  /*0070*/  UISETP.NE.AND.EX UP0, UPT, UR9, URZ, UPT, UP0 ;  /* 0x000000ff0900728c */ /* 0x000fe4000bf05300 */
[----:B----4-:R-:W-:Y:S02]  /*0080*/  ULOP3.LUT UR48, UR47, 0x1, URZ, 0xc0, !UPT ;  /* 0x000000012f307892 */ /* 0x010fe4000f8ec0ff */
[----:B------:R-:W-:Y:S01]  /*0090*/  ULOP3.LUT UR49, UR47, 0x1, URZ, 0x3c, !UPT ;  /* 0x000000012f317892 */ /* 0x000fe2000f8e3cff */
[----:B--2---:R-:W-:-:S05]  /*00a0*/  SHF.R.U32.HI R47, RZ, 0x5, R60 ;  /* 0x00000005ff2f7819 */ /* 0x004fca000001163c */
[----:B------:R-:W2:Y:S02]  /*00b0*/  SHFL.IDX PT, R0, R47, RZ, 0x1f ;  /* 0x00001fff2f007589 */ /* 0x000ea400000e0000 */
[----:B--2---:R-:W-:Y:S01]  /*00c0*/  R2UR UR25, R0 ;  /* 0x00000000001972ca */ /* 0x004fe200000e0000 */
[----:B-1----:R-:W-:-:S14]  /*00d0*/  BRA.U UP0, `(.L_x_0) ;  /* 0x0000000100307547 */ /* 0x002fdc000b800000 */
[----:B------:R-:W1:Y:S02]  /*00e0*/  LDCU.64 UR4, c[0x0][0x888] ;  /* 0x00011100ff0477ac */ /* 0x000e640008000a00 */
[----:B-1----:R-:W-:-:S04]  /*00f0*/  UISETP.NE.U32.AND UP0, UPT, UR4, URZ, UPT ;  /* 0x000000ff0400728c */ /* 0x002fc8000bf05070 */
[----:B------:R-:W-:-:S09]  /*0100*/  UISETP.NE.AND.EX UP0, UPT, UR5, URZ, UPT, UP0 ;  /* 0x000000ff0500728c */ /* 0x000fd2000bf05300 */
[----:B------:R-:W-:Y:S05]  /*0110*/  BRA.U !UP0, `(.L_x_1) ;  /* 0x0000000108147547 */ /* 0x000fea000b800000 */
[----:B------:R-:W1:Y:S01]  /*0120*/  LDC.64 R2, c[0x0][0x888] ;  /* 0x00022200ff027b82 */ /* 0x000e620000000a00 */
[----:B------:R-:W1:Y:S02]  /*0130*/  LDCU.64 UR4, c[0x0][0x358] ;  /* 0x00006b00ff0477ac */ /* 0x000e640008000a00 */
[----:B-1----:R1:W5:Y:S01]  /*0140*/  LDG.E R27, desc[UR4][R2.64] ;  /* 0x00000004021b7981 */ /* 0x002362000c1e1900 */
[----:B------:R-:W-:Y:S01]  /*0150*/  HFMA2 R46, -RZ, RZ, 0, 5.9604644775390625e-08 ;  /* 0x00000001ff2e7431 */ /* 0x000fe200000001ff */
[----:B------:R-:W-:Y:S05]  /*0160*/  BRA `(.L_x_0) ;  /* 0x00000000000c7947 */ /* 0x000fea0003800000 */
.L_x_1:
[----:B------:R-:W1:Y:S01]  /*0170*/  LDCU UR4, c[0x0][0x880] ;  /* 0x00011000ff0477ac */ /* 0x000e620008000800 */
[----:B------:R-:W-:Y:S01]  /*0180*/  HFMA2 R46, -RZ, RZ, 0, 5.9604644775390625e-08 ;  /* 0x00000001ff2e7431 */ /* 0x000fe200000001ff */
[----:B-1----:R-:W-:-:S07]  /*0190*/  MOV R27, UR4 ;  /* 0x00000004001b7c02 */ /* 0x002fce0008000f00 */
.L_x_0:
[----:B------:R-:W2:Y:S02]  /*01a0*/  LDCU.64 UR4, c[0x0][0x8b0] ;  /* 0x00011600ff0477ac */ /* 0x000ea40008000a00 */
[----:B--2---:R-:W-:-:S04]  /*01b0*/  UISETP.NE.U32.AND UP0, UPT, UR4, URZ, UPT ;  /* 0x000000ff0400728c */ /* 0x004fc8000bf05070 */
[----:B------:R-:W-:-:S09]  /*01c0*/  UISETP.NE.AND.EX UP0, UPT, UR5, URZ, UPT, UP0 ;  /* 0x000000ff0500728c */ /* 0x000fd2000bf05300 */
[----:B------:R-:W-:Y:S05]  /*01d0*/  BRA.U UP0, `(.L_x_2) ;  /* 0x0000000100287547 */ /* 0x000fea000b800000 */
[----:B------:R-:W2:Y:S02]  /*01e0*/  LDCU.64 UR4, c[0x0][0x8a8] ;  /* 0x00011500ff0477ac */ /* 0x000ea40008000a00 */
[----:B--2---:R-:W-:-:S04]  /*01f0*/  UISETP.NE.U32.AND UP0, UPT, UR4, URZ, UPT ;  /* 0x000000ff0400728c */ /* 0x004fc8000bf05070 */
[----:B------:R-:W-:-:S09]  /*0200*/  UISETP.NE.AND.EX UP0, UPT, UR5, URZ, UPT, UP0 ;  /* 0x000000ff0500728c */ /* 0x000fd2000bf05300 */
[----:B------:R-:W-:Y:S05]  /*0210*/  BRA.U !UP0, `(.L_x_3) ;  /* 0x0000000108107547 */ /* 0x000fea000b800000 */
[----:B------:R-:W2:Y:S01]  /*0220*/  LDC.64 R24, c[0x0][0x8a8] ;  /* 0x00022a00ff187b82 */ /* 0x000ea20000000a00 */
[----:B------:R-:W2:Y:S02]  /*0230*/  LDCU.64 UR4, c[0x0][0x358] ;  /* 0x00006b00ff0477ac */ /* 0x000ea40008000a00 */
[----:B--2---:R2:W5:Y:S01]  /*0240*/  LDG.E R24, desc[UR4][R24.64] ;  /* 0x0000000418187981 */ /* 0x004562000c1e1900 */
[----:B------:R-:W-:Y:S05]  /*0250*/  BRA `(.L_x_2) ;  /* 0x0000000000087947 */ /* 0x000fea0003800000 */
.L_x_3:
[----:B------:R-:W2:Y:S02]  /*0260*/  LDCU UR4, c[0x0][0x8a0] ;  /* 0x00011400ff0477ac */ /* 0x000ea40008000800 */
[----:B--2---:R-:W-:Y:S02]  /*0270*/  MOV R24, UR4 ;  /* 0x0000000400187c02 */ /* 0x004fe40008000f00 */
.L_x_2:
[----:B------:R-:W-:Y:S01]  /*0280*/  IMAD.U32 R0, RZ, RZ, UR25 ;  /* 0x00000019ff007e24 */ /* 0x000fe2000f8e00ff */
[----:B------:R-:W-:Y:S04]  /*0290*/  BSSY.RECONVERGENT B0, `(.L_x_4) ;  /* 0x000000c000007945 */ /* 0x000fe80003800200 */
[C---:B------:R-:W-:Y:S02]  /*02a0*/  ISETP.NE.OR P2, PT, R0.reuse, 0x1, !P1 ;  /* 0x000000010000780c */ /* 0x040fe40004f45670 */
[----:B------:R-:W-:-:S11]  /*02b0*/  ISETP.NE.OR P0, PT, R0, 0x3, !P1 ;  /* 0x000000030000780c */ /* 0x000fd60004f05670 */
[----:B------:R-:W-:Y:S05]  /*02c0*/  @P2 BRA `(.L_x_5) ;  /* 0x0000000000202947 */ /* 0x000fea0003800000 */
[----:B------:R-:W3:Y:S02]  /*02d0*/  LDCU.64 UR4, c[0x0][0x348] ;  /* 0x00006900ff0477ac */ /* 0x000ee40008000a00 */
[----:B---3--:R-:W-:Y:S02]  /*02e0*/  UIADD3 UR6, UP1, UPT, UR4, 0x80, URZ ;  /* 0x0000008004067890 */ /* 0x008fe4000ff3e0ff */
[----:B------:R-:W-:Y:S02]  /*02f0*/  UIADD3 UR4, UP0, UPT, UR4, 0x180, URZ ;  /* 0x0000018004047890 */ /* 0x000fe4000ff1e0ff */
[----:B------:R-:W-:Y:S02]  /*0300*/  UIADD3.X UR7, UPT, UPT, URZ, UR5, URZ, UP1, !UPT ;  /* 0x00000005ff077290 */ /* 0x000fe40008ffe4ff */
[----:B------:R-:W-:-:S07]  /*0310*/  UIADD3.X UR5, UPT, UPT, URZ, UR5, URZ, UP0, !UPT ;  /* 0x00000005ff057290 */ /* 0x000fce00087fe4ff */
[----:B------:R3:W-:Y:S02]  /*0320*/  UTMACCTL.PF [UR6] ;  /* 0x00000000060079b9 */ /* 0x0007e40008040000 */
[----:B------:R3:W-:Y:S02]  /*0330*/  UTMACCTL.PF [UR4] ;  /* 0x00000000040079b9 */ /* 0x0007e40008040000 */
[----:B---3--:R-:W-:Y:S01]  /*0340*/  NOP ;  /* 0x0000000000007918 */ /* 0x008fe20000000000 */
.L_x_5:
[----:B------:R-:W-:Y:S05]  /*0350*/  BSYNC.RECONVERGENT B0 ;  /* 0x0000000000007941 */ /* 0x000fea0003800200 */
.L_x_4:
[----:B------:R-:W-:Y:S04]  /*0360*/  BSSY.RECONVERGENT B0, `(.L_x_6) ;  /* 0x000000a000007945 */ /* 0x000fe80003800200 */
        /* <DEDUP_REMOVED lines=9> */
.L_x_7:
[----:B------:R-:W-:Y:S05]  /*0400*/  BSYNC.RECONVERGENT B0 ;  /* 0x0000000000007941 */ /* 0x000fea0003800200 */
.L_x_6:
[----:B------:R-:W3:Y:S01]  /*0410*/  LDCU.64 UR4, c[0x0][0x888] ;  /* 0x00011100ff0477ac */ /* 0x000ee20008000a00 */
[----:B------:R-:W-:Y:S02]  /*0420*/  UISETP.EQ.U32.AND UP1, UPT, UR8, URZ, UPT ;  /* 0x000000ff0800728c */ /* 0x000fe4000bf22070 */
[----:B------:R-:W-:Y:S02]  /*0430*/  UPLOP3.LUT UP3, UPT, UPT, UPT, UPT, 0x80, 0x8 ;  /* 0x000000000008789c */ /* 0x000fe40003f6f070 */
[----:B---3--:R-:W-:-:S04]  /*0440*/  UISETP.NE.U32.AND UP0, UPT, UR4, URZ, UPT ;  /* 0x000000ff0400728c */ /* 0x008fc8000bf05070 */
[----:B------:R-:W-:-:S04]  /*0450*/  UISETP.NE.AND.EX UP0, UPT, UR5, URZ, UPT, UP0 ;  /* 0x000000ff0500728c */ /* 0x000fc8000bf05300 */
[----:B------:R-:W-:-:S04]  /*0460*/  UISETP.EQ.OR.EX UP2, UPT, UR9, URZ, !UP0, UP1 ;  /* 0x000000ff0900728c */ /* 0x000fc8000c742710 */
[----:B------:R-:W-:-:S06]  /*0470*/  UP2UR UR4, UPR, URZ, 0x4 ;  /* 0x00000004ff047883 */ /* 0x000fcc0008000000 */
[----:B------:R-:W-:Y:S01]  /*0480*/  MOV R51, UR4 ;  /* 0x0000000400337c02 */ /* 0x000fe20008000f00 */
[----:B------:R-:W-:Y:S06]  /*0490*/  BRA.U !UP2, `(.L_x_8) ;  /* 0x000000010a207547 */ /* 0x000fec000b800000 */
[----:B------:R-:W-:Y:S01]  /*04a0*/  UISETP.NE.U32.AND UP1, UPT, UR8, URZ, UPT ;  /* 0x000000ff0800728c */ /* 0x000fe2000bf25070 */
[----:B-----5:R-:W-:Y:S01]  /*04b0*/  FSETP.NEU.AND P0, PT, R27, RZ, PT ;  /* 0x000000ff1b00720b */ /* 0x020fe20003f0d000 */
[----:B------:R-:W-:Y:S02]  /*04c0*/  USEL UR4, URZ, 0xffffffff, UP0 ;  /* 0xffffffffff047887 */ /* 0x000fe40008000000 */
[----:B------:R-:W-:-:S10]  /*04d0*/  UISETP.NE.AND.EX UP1, UPT, UR9, URZ, UPT, UP1 ;  /* 0x000000ff0900728c */ /* 0x000fd4000bf25310 */
[----:B------:R-:W-:Y:S01]  /*04e0*/  VOTEU.ANY UP0, P0 ;  /* 0x0000000000ff7886 */ /* 0x000fe20000000100 */
[----:B------:R-:W-:-:S04]  /*04f0*/  @!UP1 USEL UR4, URZ, 0xffffffff, UP0 ;  /* 0xffffffffff049887 */ /* 0x000fc80008000000 */
[----:B------:R-:W-:-:S04]  /*0500*/  ULOP3.LUT UR4, UR4, 0x1, URZ, 0xc0, !UPT ;  /* 0x0000000104047892 */ /* 0x000fc8000f8ec0ff */
[----:B------:R-:W-:-:S11]  /*0510*/  UISETP.NE.U32.AND UP3, UPT, UR4, 0x1, UPT ;  /* 0x000000010400788c */ /* 0x000fd6000bf65070 */
.L_x_8:
[----:B------:R-:W3:Y:S01]  /*0520*/  SHFL.IDX PT, R0, R47, RZ, 0x1f ;  /* 0x00001fff2f007589 */ /* 0x000ee200000e0000 */
[----:B------:R-:W-:-:S04]  /*0530*/  UISETP.NE.AND UP0, UPT, UR25, 0x2, UPT ;  /* 0x000000021900788c */ /* 0x000fc8000bf05270 */
[----:B------:R-:W-:Y:S02]  /*0540*/  UISETP.EQ.AND UP1, UPT, UR48, URZ, !UP0 ;  /* 0x000000ff3000728c */ /* 0x000fe4000c722270 */
[----:B------:R-:W-:-:S04]  /*0550*/  USEL UR46, URZ, 0x1, UP0 ;  /* 0x00000001ff2e7887 */ /* 0x000fc80008000000 */
[----:B------:R-:W-:Y:S02]  /*0560*/  PLOP3.LUT P3, PT, P1, PT, UP1, 0x80, 0x8 ;  /* 0x000000000008781c */ /* 0x000fe40000f6f018 */
[----:B---3--:R-:W-:-:S13]  /*0570*/  ISETP.NE.AND P0, PT, R0, RZ, PT ;  /* 0x000000ff0000720c */ /* 0x008fda0003f05270 */
[----:B------:R-:W-:Y:S05]  /*0580*/  @P0 BRA `(.L_x_9) ;  /* 0x0000000000440947 */ /* 0x000fea0003800000 */
[----:B------:R-:W-:Y:S01]  /*0590*/  UMOV UR4, 0x400 ;  /* 0x0000040000047882 */ /* 0x000fe20000000000 */
[----:B------:R-:W-:Y:S01]  /*05a0*/  UMOV UR8, 0x1 ;  /* 0x0000000100087882 */ /* 0x000fe20000000000 */
[----:B------:R-:W-:Y:S01]  /*05b0*/  UMOV UR6, 0x2 ;  /* 0x0000000200067882 */ /* 0x000fe20000000000 */
[----:B------:R-:W-:Y:S02]  /*05c0*/  ULEA UR4, UR47, UR4, 0x18 ;  /* 0x000000042f047291 */ /* 0x000fe4000f8ec0ff */
[----:B------:R-:W-:-:S04]  /*05d0*/  UIADD3 UR8, UPT, UPT, -UR8, 0x100000, URZ ;  /* 0x0010000008087890 */ /* 0x000fc8000fffe1ff */
[----:B------:R-:W-:Y:S02]  /*05e0*/  USHF.L.U32 UR9, UR8, 0xb, URZ ;  /* 0x0000000b08097899 */ /* 0x000fe400080006ff */
[----:B------:R-:W-:Y:S02]  /*05f0*/  USHF.L.U32 UR8, UR8, 0x1, URZ ;  /* 0x0000000108087899 */ /* 0x000fe400080006ff */
[----:B------:R-:W-:-:S04]  /*0600*/  UIADD3 UR6, UPT, UPT, -UR6, 0x100000, URZ ;  /* 0x0010000006067890 */ /* 0x000fc8000fffe1ff */
[----:B------:R-:W-:Y:S02]  /*0610*/  USHF.L.U32 UR7, UR6, 0xb, URZ ;  /* 0x0000000b06077899 */ /* 0x000fe400080006ff */
[----:B------:R-:W-:Y:S01]  /*0620*/  USHF.L.U32 UR6, UR6, 0x1, URZ ;  /* 0x0000000106067899 */ /* 0x000fe200080006ff */
[----:B------:R-:W-:Y:S01]  /*0630*/  ELECT P0, URZ, PT ;  /* 0x0000000000ff782f */ /* 0x000fe20003800000 */
[----:B------:R-:W3:Y:S02]  /*0640*/  FENCE.VIEW.ASYNC.S ;  /* 0x00000000000073c6 */ /* 0x000ee40000000000 */
[----:B---3--:R3:W4:Y:S08]  /*0650*/  SYNCS.EXCH.64 URZ, [UR4], UR8 ;  /* 0x0000000804ff75b2 */ /* 0x0087300008000100 */
[----:B------:R3:W1:Y:S01]  /*0660*/  SYNCS.EXCH.64 URZ, [UR4+0x10], UR6 ;  /* 0x0000100604ff75b2 */ /* 0x0006620008000100 */
[----:B------:R3:W1:Y:S01]  /*0670*/  SYNCS.EXCH.64 URZ, [UR4+0x8], UR8 ;  /* 0x0000080804ff75b2 */ /* 0x0006620008000100 */
[----:B------:R3:W1:Y:S01]  /*0680*/  SYNCS.EXCH.64 URZ, [UR4+0x18], UR6 ;  /* 0x0000180604ff75b2 */ /* 0x0006620008000100 */
[----:B------:R-:W-:Y:S01]  /*0690*/  NOP ;  /* 0x0000000000007918 */ /* 0x000fe20000000000 */
.L_x_9:
[----:B------:R-:W2:Y:S01]  /*06a0*/  SHFL.IDX PT, R0, R47, RZ, 0x1f ;  /* 0x00001fff2f007589 */ /* 0x000ea200000e0000 */
[----:B------:R-:W-:Y:S01]  /*06b0*/  NOP ;  /* 0x0000000000007918 */ /* 0x000fe20000000000 */
[----:B--2---:R-:W-:-:S13]  /*06c0*/  ISETP.NE.AND P0, PT, R0, 0x1, PT ;  /* 0x000000010000780c */ /* 0x004fda0003f05270 */
[----:B------:R-:W-:Y:S05]  /*06d0*/  @P0 BRA `(.L_x_10) ;  /* 0x0000000000540947 */ /* 0x000fea0003800000 */
[----:B---3--:R-:W-:Y:S01]  /*06e0*/  UMOV UR4, 0x400 ;  /* 0x0000040000047882 */ /* 0x008fe20000000000 */
        /* <DEDUP_REMOVED lines=10> */
[----:B------:R-:W2:Y:S02]  /*0790*/  FENCE.VIEW.ASYNC.S ;  /* 0x00000000000073c6 */ /* 0x000ea40000000000 */
[----:B--2---:R2:W3:Y:S08]  /*07a0*/  SYNCS.EXCH.64 URZ, [UR4+0x20], UR8 ;  /* 0x0000200804ff75b2 */ /* 0x0044f00008000100 */
[----:B------:R2:W1:Y:S01]  /*07b0*/  SYNCS.EXCH.64 URZ, [UR4+0x40], UR6 ;  /* 0x0000400604ff75b2 */ /* 0x0004620008000100 */
[----:B------:R2:W1:Y:S01]  /*07c0*/  SYNCS.EXCH.64 URZ, [UR4+0x28], UR8 ;  /* 0x0000280804ff75b2 */ /* 0x0004620008000100 */
[----:B------:R2:W1:Y:S01]  /*07d0*/  SYNCS.EXCH.64 URZ, [UR4+0x48], UR6 ;  /* 0x0000480604ff75b2 */ /* 0x0004620008000100 */
[----:B------:R2:W1:Y:S01]  /*07e0*/  SYNCS.EXCH.64 URZ, [UR4+0x30], UR8 ;  /* 0x0000300804ff75b2 */ /* 0x0004620008000100 */
[----:B------:R2:W1:Y:S01]  /*07f0*/  SYNCS.EXCH.64 URZ, [UR4+0x50], UR6 ;  /* 0x0000500604ff75b2 */ /* 0x0004620008000100 */
[----:B------:R2:W1:Y:S01]  /*0800*/  SYNCS.EXCH.64 URZ, [UR4+0x38], UR8 ;  /* 0x0000380804ff75b2 */ /* 0x0004620008000100 */
[----:B------:R2:W1:Y:S01]  /*0810*/  SYNCS.EXCH.64 URZ, [UR4+0x58], UR6 ;  /* 0x0000580604ff75b2 */ /* 0x0004620008000100 */
[----:B------:R-:W-:Y:S01]  /*0820*/  NOP ;  /* 0x0000000000007918 */ /* 0x000fe20000000000 */
.L_x_10:
[----:B------:R-:W4:Y:S01]  /*0830*/  SHFL.IDX PT, R0, R47, RZ, 0x1f ;  /* 0x00001fff2f007589 */ /* 0x000f2200000e0000 */
[----:B------:R-:W-:Y:S01]  /*0840*/  NOP ;  /* 0x0000000000007918 */ /* 0x000fe20000000000 */
[----:B----4-:R-:W-:-:S13]  /*0850*/  ISETP.NE.AND P0, PT, R0, 0x3, PT ;  /* 0x000000030000780c */ /* 0x010fda0003f05270 */
[----:B------:R-:W-:Y:S05]  /*0860*/  @P0 BRA `(.L_x_11) ;  /* 0x00000000002c0947 */ /* 0x000fea0003800000 */
[----:B--23--:R-:W-:Y:S01]  /*0870*/  UMOV UR6, 0x400 ;  /* 0x0000040000067882 */ /* 0x00cfe20000000000 */
[----:B------:R-:W-:Y:S01]  /*0880*/  UMOV UR4, 0x20 ;  /* 0x0000002000047882 */ /* 0x000fe20000000000 */
[----:B------:R-:W-:Y:S02]  /*0890*/  ULEA UR6, UR47, UR6, 0x18 ;  /* 0x000000062f067291 */ /* 0x000fe4000f8ec0ff */
[----:B------:R-:W-:-:S04]  /*08a0*/  UIADD3 UR4, UPT, UPT, -UR4, 0x100000, URZ ;  /* 0x0010000004047890 */ /* 0x000fc8000fffe1ff */
[----:B------:R-:W-:Y:S02]  /*08b0*/  USHF.L.U32 UR5, UR4, 0xb, URZ ;  /* 0x0000000b04057899 */ /* 0x000fe400080006ff */
[----:B------:R-:W-:Y:S01]  /*08c0*/  USHF.L.U32 UR4, UR4, 0x1, URZ ;  /* 0x0000000104047899 */ /* 0x000fe200080006ff */
[----:B------:R-:W-:Y:S01]  /*08d0*/  ELECT P0, URZ, PT ;  /* 0x0000000000ff782f */ /* 0x000fe20003800000 */
[----:B------:R-:W2:Y:S10]  /*08e0*/  FENCE.VIEW.ASYNC.S ;  /* 0x00000000000073c6 */ /* 0x000eb40000000000 */
[----:B--2---:R4:W2:Y:S01]  /*08f0*/  SYNCS.EXCH.64 URZ, [UR6+0x60], UR4 ;  /* 0x0000600406ff75b2 */ /* 0x0048a20008000100 */
[----:B------:R4:W3:Y:S02]  /*0900*/  SYNCS.EXCH.64 URZ, [UR6+0x68], UR4 ;  /* 0x0000680406ff75b2 */ /* 0x0008e40008000100 */
[----:B----4-:R-:W-:Y:S01]  /*0910*/  NOP ;  /* 0x0000000000007918 */ /* 0x010fe20000000000 */
.L_x_11:
[----:B------:R-:W4:Y:S01]  /*0920*/  SHFL.IDX PT, R0, R47, RZ, 0x1f ;  /* 0x00001fff2f007589 */ /* 0x000f2200000e0000 */
[----:B------:R-:W-:Y:S01]  /*0930*/  NOP ;  /* 0x0000000000007918 */ /* 0x000fe20000000000 */
[----:B----4-:R-:W-:-:S13]  /*0940*/  ISETP.NE.AND P0, PT, R0, 0x4, PT ;  /* 0x000000040000780c */ /* 0x010fda0003f05270 */
[----:B------:R-:W-:Y:S05]  /*0950*/  @P0 BRA `(.L_x_12) ;  /* 0x0000000000480947 */ /* 0x000fea0003800000 */
[----:B--23--:R-:W-:Y:S01]  /*0960*/  UMOV UR4, 0x3a0 ;  /* 0x000003a000047882 */ /* 0x00cfe20000000000 */
[----:B------:R-:W-:Y:S01]  /*0970*/  UMOV UR6, 0x400 ;  /* 0x0000040000067882 */ /* 0x000fe20000000000 */
[----:B------:R-:W-:Y:S01]  /*0980*/  USEL UR4, UR4, 0x320, UP3 ;  /* 0x0000032004047887 */ /* 0x000fe20009800000 */
        /* <DEDUP_REMOVED lines=10> */
[----:B--2---:R4:W2:Y:S08]  /*0a30*/  SYNCS.EXCH.64 URZ, [UR6+0x70], UR8 ;  /* 0x0000700806ff75b2 */ /* 0x0048b00008000100 */
[----:B------:R4:W3:Y:S01]  /*0a40*/  SYNCS.EXCH.64 URZ, [UR6+0x80], UR4 ;  /* 0x0000800406ff75b2 */ /* 0x0008e20008000100 */
[----:B------:R4:W1:Y:S01]  /*0a50*/  SYNCS.EXCH.64 URZ, [UR6+0x78], UR8 ;  /* 0x0000780806ff75b2 */ /* 0x0008620008000100 */
[----:B------:R4:W1:Y:S02]  /*0a60*/  SYNCS.EXCH.64 URZ, [UR6+0x88], UR4 ;  /* 0x0000880406ff75b2 */ /* 0x0008640008000100 */
[----:B----4-:R-:W-:Y:S01]  /*0a70*/  NOP ;  /* 0x0000000000007918 */ /* 0x010fe20000000000 */
.L_x_12:
[----:B------:R-:W4:Y:S01]  /*0a80*/  SHFL.IDX PT, R0, R47, RZ, 0x1f ;  /* 0x00001fff2f007589 */ /* 0x000f2200000e0000 */
[----:B------:R-:W-:Y:S01]  /*0a90*/  NOP ;  /* 0x0000000000007918 */ /* 0x000fe20000000000 */
[----:B----4-:R-:W-:-:S13]  /*0aa0*/  ISETP.NE.AND P0, PT, R0, 0x5, PT ;  /* 0x000000050000780c */ /* 0x010fda0003f05270 */
[----:B------:R-:W-:Y:S05]  /*0ab0*/  @P0 BRA `(.L_x_13) ;  /* 0x0000000000540947 */ /* 0x000fea0003800000 */
[----:B--23--:R-:W-:Y:S01]  /*0ac0*/  UMOV UR4, 0x400 ;  /* 0x0000040000047882 */ /* 0x00cfe20000000000 */
        /* <DEDUP_REMOVED lines=14> */
[----:B------:R4:W1:Y:S01]  /*0bb0*/  SYNCS.EXCH.64 URZ, [UR4+0xb8], UR8 ;  /* 0x0000b80804ff75b2 */ /* 0x0008620008000100 */
[----:B------:R4:W1:Y:S01]  /*0bc0*/  SYNCS.EXCH.64 URZ, [UR4+0xa0], UR6 ;  /* 0x0000a00604ff75b2 */ /* 0x0008620008000100 */
[----:B------:R4:W1:Y:S01]  /*0bd0*/  SYNCS.EXCH.64 URZ, [UR4+0xc0], UR8 ;  /* 0x0000c00804ff75b2 */ /* 0x0008620008000100 */
[----:B------:R4:W1:Y:S01]  /*0be0*/  SYNCS.EXCH.64 URZ, [UR4+0xa8], UR6 ;  /* 0x0000a80604ff75b2 */ /* 0x0008620008000100 */
[----:B------:R4:W1:Y:S02]  /*0bf0*/  SYNCS.EXCH.64 URZ, [UR4+0xc8], UR8 ;  /* 0x0000c80804ff75b2 */ /* 0x0008640008000100 */
[----:B----4-:R-:W-:Y:S01]  /*0c00*/  NOP ;  /* 0x0000000000007918 */ /* 0x010fe20000000000 */
.L_x_13:
[----:B------:R-:W4:Y:S01]  /*0c10*/  SHFL.IDX PT, R0, R47, RZ, 0x1f ;  /* 0x00001fff2f007589 */ /* 0x000f2200000e0000 */
[----:B------:R-:W-:Y:S01]  /*0c20*/  ISETP.NE.OR P1, PT, RZ, UR25, !P1 ;  /* 0x00000019ff007c0c */ /* 0x000fe2000cf25670 */
        /* <DEDUP_REMOVED lines=12> */
[----:B------:R4:W3:Y:S01]  /*0cf0*/  SYNCS.EXCH.64 URZ, [UR4+0xe0], UR6 ;  /* 0x0000e00604ff75b2 */ /* 0x0008e20008000100 */
[----:B------:R4:W1:Y:S01]  /*0d00*/  SYNCS.EXCH.64 URZ, [UR4+0xd8], UR6 ;  /* 0x0000d80604ff75b2 */ /* 0x0008620008000100 */
[----:B------:R4:W1:Y:S02]  /*0d10*/  SYNCS.EXCH.64 URZ, [UR4+0xe8], UR6 ;  /* 0x0000e80604ff75b2 */ /* 0x0008640008000100 */
[----:B----4-:R-:W-:Y:S01]  /*0d20*/  NOP ;  /* 0x0000000000007918 */ /* 0x010fe20000000000 */
.L_x_14:
[----:B------:R-:W-:Y:S01]  /*0d30*/  VOTEU.ALL UP0, P1 ;  /* 0x0000000000ff7886 */ /* 0x000fe20000800000 */
[----:B--23--:R-:W-:Y:S01]  /*0d40*/  UMOV UR4, 0x20 ;  /* 0x0000002000047882 */ /* 0x00cfe20000000000 */
[----:B------:R-:W2:Y:S01]  /*0d50*/  LDCU UR7, c[0x0][0x36c] ;  /* 0x00006d80ff0777ac */ /* 0x000ea20008000800 */
[----:B------:R-:W-:Y:S01]  /*0d60*/  NOP ;  /* 0x0000000000007918 */ /* 0x000fe20000000000 */
[----:B------:R-:W-:Y:S01]  /*0d70*/  LOP3.LUT R0, R60, 0x1f, RZ, 0xc0, !PT ;  /* 0x0000001f3c007812 */ /* 0x000fe200078ec0ff */
[----:B------:R-:W-:Y:S01]  /*0d80*/  @!UP0 UMOV UR6, 0x400 ;  /* 0x0000040000068882 */ /* 0x000fe20000000000 */
[----:B------:R-:W-:-:S04]  /*0d90*/  @!UP0 UIADD3 UR4, UPT, UPT, -UR4, 0x100000, URZ ;  /* 0x0010000004048890 */ /* 0x000fc8000fffe1ff */
[----:B------:R-:W-:Y:S02]  /*0da0*/  @!UP0 USHF.L.U32 UR5, UR4, 0xb, URZ ;  /* 0x0000000b04058899 */ /* 0x000fe400080006ff */
[----:B------:R-:W-:Y:S02]  /*0db0*/  @!UP0 USHF.L.U32 UR4, UR4, 0x1, URZ ;  /* 0x0000000104048899 */ /* 0x000fe400080006ff */
[----:B------:R-:W-:Y:S01]  /*0dc0*/  @!UP0 ULEA UR6, UR47, UR6, 0x18 ;  /* 0x000000062f068291 */ /* 0x000fe2000f8ec0ff */
[----:B------:R-:W-:Y:S01]  /*0dd0*/  VOTEU.ALL UP0, P1 ;  /* 0x0000000000ff7886 */ /* 0x000fe20000800000 */
[----:B------:R-:W-:Y:S02]  /*0de0*/  UISETP.NE.AND UP4, UPT, UR25, URZ, UPT ;  /* 0x000000ff1900728c */ /* 0x000fe4000bf85270 */
[----:B--2---:R-:W-:Y:S01]  /*0df0*/  UISETP.EQ.U32.AND UP5, UPT, UR7, 0x1, UPT ;  /* 0x000000010700788c */ /* 0x004fe2000bfa2070 */
[----:B------:R-:W2:Y:S07]  /*0e00*/  FENCE.VIEW.ASYNC.S ;  /* 0x00000000000073c6 */ /* 0x000eae0000000000 */
[----:B--2---:R2:W3:Y:S01]  /*0e10*/  @!UP0 SYNCS.EXCH.64 URZ, [UR6+0xf0], UR4 ;  /* 0x0000f00406ff85b2 */ /* 0x0044e20008000100 */
[----:B------:R-:W-:Y:S05]  /*0e20*/  BRA.U !UP5, `(.L_x_15) ;  /* 0x000000010d087547 */ /* 0x000fea000b800000 */
[----:B-1-3--:R-:W-:Y:S01]  /*0e30*/  UCGABAR_ARV ;  /* 0x00000000000079c7 */ /* 0x00afe20008000000 */
[----:B------:R-:W-:Y:S05]  /*0e40*/  BRA `(.L_x_16) ;  /* 0x0000000000047947 */ /* 0x000fea0003800000 */
.L_x_15:
[----:B-1-3--:R-:W-:Y:S01]  /*0e50*/  NOP ;  /* 0x0000000000007918 */ /* 0x00afe20000000000 */
.L_x_16:
[----:B------:R-:W1:Y:S01]  /*0e60*/  S2UR UR20, SR_CTAID.X ;  /* 0x00000000001479c3 */ /* 0x000e620000002500 */
[----:B------:R-:W-:-:S05]  /*0e70*/  CS2R.32 R50, SR_CgaSize ;  /* 0x0000000000327805 */ /* 0x000fca0000008a00 */
[----:B------:R-:W-:-:S05]  /*0e80*/  IMAD R50, R50, -0xa0, RZ ;  /* 0xffffff6032327824 */ /* 0x000fca00078e02ff */
[----:B--2---:R-:W-:-:S14]  /*0e90*/  R2UR UR5, R50 ;  /* 0x00000000320572ca */ /* 0x004fdc00000e0000 */
[----:B------:R-:W2:Y:S01]  /*0ea0*/  LDCU UR5, c[0x0][UR5+0x2b0] ;  /* 0x00005600050577ac */ /* 0x000ea20008000800 */
[----:B------:R-:W-:-:S05]  /*0eb0*/  CS2R.32 R50, SR_CgaSize ;  /* 0x0000000000327805 */ /* 0x000fca0000008a00 */
[----:B------:R-:W-:-:S05]  /*0ec0*/  IMAD R50, R50, -0xa0, RZ ;  /* 0xffffff6032327824 */ /* 0x000fca00078e02ff */
[----:B------:R-:W-:-:S14]  /*0ed0*/  R2UR UR4, R50 ;  /* 0x00000000320472ca */ /* 0x000fdc00000e0000 */
[----:B------:R-:W3:Y:S01]  /*0ee0*/  LDCU UR4, c[0x0][UR4+0x2b4] ;  /* 0x00005680040477ac */ /* 0x000ee20008000800 */
[----:B------:R-:W4:Y:S01]  /*0ef0*/  S2UR UR7, SR_CTAID.Y ;  /* 0x00000000000779c3 */ /* 0x000f220000002600 */
[----:B------:R-:W-:-:S05]  /*0f00*/  CS2R.32 R50, SR_CgaSize ;  /* 0x0000000000327805 */ /* 0x000fca0000008a00 */
[----:B------:R-:W-:-:S05]  /*0f10*/  IMAD R50, R50, -0xa0, RZ ;  /* 0xffffff6032327824 */ /* 0x000fca00078e02ff */
[----:B------:R-:W-:-:S14]  /*0f20*/  R2UR UR8, R50 ;  /* 0x00000000320872ca */ /* 0x000fdc00000e0000 */
[----:B------:R-:W3:Y:S01]  /*0f30*/  LDCU UR8, c[0x0][UR8+0x2a0] ;  /* 0x00005400080877ac */ /* 0x000ee20008000800 */
[----:B------:R-:W3:Y:S01]  /*0f40*/  LDCU UR21, c[0x0][0xb24] ;  /* 0x00016480ff1577ac */ /* 0x000ee20008000800 */
[----:B------:R-:W1:Y:S01]  /*0f50*/  S2UR UR36, SR_CTAID.Z ;  /* 0x00000000002479c3 */ /* 0x000e620000002700 */
[----:B------:R-:W-:-:S05]  /*0f60*/  CS2R.32 R50, SR_CgaSize ;  /* 0x0000000000327805 */ /* 0x000fca0000008a00 */
[----:B------:R-:W-:-:S05]  /*0f70*/  IMAD R50, R50, -0xa0, RZ ;  /* 0xffffff6032327824 */ /* 0x000fca00078e02ff */
[----:B------:R-:W-:-:S14]  /*0f80*/  R2UR UR63, R50 ;  /* 0x00000000323f72ca */ /* 0x000fdc00000e0000 */
[----:B------:R-:W3:Y:S01]  /*0f90*/  LDCU UR63, c[0x0][UR63+0x2a4] ;  /* 0x000054803f3f77ac */ /* 0x000ee20008000800 */
[----:B------:R-:W-:Y:S02]  /*0fa0*/  UISETP.GT.U32.AND UP0, UPT, UR48, 0xffff, UPT ;  /* 0x0000ffff3000788c */ /* 0x000fe4000bf04070 */
[----:B------:R-:W-:Y:S01]  /*0fb0*/  USHF.L.U32 UR27, UR47, 0xa, URZ ;  /* 0x0000000a2f1b7899 */ /* 0x000fe200080006ff */
[----:B-1----:R-:W-:Y:S01]  /*0fc0*/  I2FP.F32.U32 R3, UR20 ;  /* 0x0000001400037c45 */ /* 0x002fe20008201000 */
[----:B------:R-:W-:Y:S01]  /*0fd0*/  UMOV UR30, 0x5 ;  /* 0x00000005001e7882 */ /* 0x000fe20000000000 */
[----:B------:R-:W1:Y:S03]  /*0fe0*/  LDCU UR45, c[0x0][0xb24] ;  /* 0x00016480ff2d77ac */ /* 0x000e660008000800 */
[----:B--2---:R-:W-:Y:S01]  /*0ff0*/  FMUL R3, R3, UR5 ;  /* 0x0000000503037c20 */ /* 0x004fe20008400000 */
[----:B------:R-:W2:Y:S01]  /*1000*/  LDCU UR29, c[0x0][0xb30] ;  /* 0x00016600ff1d77ac */ /* 0x000ea20008000800 */
[----:B----4-:R-:W-:Y:S01]  /*1010*/  I2FP.F32.U32 R2, UR7 ;  /* 0x0000000700027c45 */ /* 0x010fe20008201000 */
[----:B------:R-:W-:-:S03]  /*1020*/  USHF.L.U32 UR44, UR20, 0x6, URZ ;  /* 0x00000006142c7899 */ /* 0x000fc600080006ff */
[----:B------:R-:W4:Y:S01]  /*1030*/  F2I.U32.TRUNC.NTZ R3, R3 ;  /* 0x0000000300037305 */ /* 0x000f22000020f000 */
[----:B------:R-:W-:Y:S01]  /*1040*/  USEL UR26, UR48, 0xffff, !UP0 ;  /* 0x0000ffff301a7887 */ /* 0x000fe2000c000000 */
[----:B---3--:R-:W-:Y:S01]  /*1050*/  FMUL R2, R2, UR4 ;  /* 0x0000000402027c20 */ /* 0x008fe20008400000 */
[----:B------:R-:W-:Y:S01]  /*1060*/  UISETP.GE.AND UP2, UPT, UR21, 0x1, UPT ;  /* 0x000000011500788c */ /* 0x000fe2000bf46270 */
[----:B------:R-:W-:-:S04]  /*1070*/  UMOV UR24, UR7 ;  /* 0x0000000700187c82 */ /* 0x000fc80008000000 */
[----:B------:R-:W3:Y:S01]  /*1080*/  F2I.U32.TRUNC.NTZ R2, R2 ;  /* 0x0000000200027305 */ /* 0x000ee2000020f000 */
[----:B----4-:R-:W-:Y:S02]  /*1090*/  R2UR UR4, R3 ;  /* 0x00000000030472ca */ /* 0x010fe400000e0000 */
[----:B------:R-:W-:Y:S02]  /*10a0*/  PRMT R3, RZ, 0x7610, R3 ;  /* 0x00007610ff037816 */ /* 0x000fe40000000003 */
[----:B---3--:R-:W-:Y:S02]  /*10b0*/  R2UR UR6, R2 ;  /* 0x00000000020672ca */ /* 0x008fe400000e0000 */
[----:B------:R-:W-:-:S07]  /*10c0*/  PRMT R2, RZ, 0x7610, R2 ;  /* 0x00007610ff027816 */ /* 0x000fce0000000002 */
[----:B------:R-:W-:-:S04]  /*10d0*/  UIADD3 UR5, UPT, UPT, -UR4, URZ, URZ ;  /* 0x000000ff04057290 */ /* 0x000fc8000fffe1ff */
[----:B------:R-:W-:Y:S02]  /*10e0*/  UIMAD UR5, UR8, UR5, UR20 ;  /* 0x00000005080572a4 */ /* 0x000fe4000f8e0214 */
[----:B------:R-:W-:-:S04]  /*10f0*/  UIADD3 UR4, UPT, UPT, -UR6, URZ, URZ ;  /* 0x000000ff06047290 */ /* 0x000fc8000fffe1ff */
[----:B------:R-:W-:Y:S01]  /*1100*/  IMAD.U32 R50, RZ, RZ, UR5 ;  /* 0x00000005ff327e24 */ /* 0x000fe2000f8e00ff */
[----:B------:R-:W-:Y:S01]  /*1110*/  UIMAD UR63, UR63, UR4, UR7 ;  /* 0x000000043f3f72a4 */ /* 0x000fe2000f8e0207 */
[----:B-12---:R-:W-:Y:S11]  /*1120*/  BRA.U UP4, `(.L_x_17) ;  /* 0x0000000104407547 */ /* 0x006ff6000b800000 */
[----:B------:R-:W-:-:S13]  /*1130*/  R2UR UR4, R50 ;  /* 0x00000000320472ca */ /* 0x000fda00000e0000 */
[----:B------:R-:W-:Y:S02]  /*1140*/  UISETP.GT.U32.AND UP0, UPT, UR4, 0x1, UPT ;  /* 0x000000010400788c */ /* 0x000fe4000bf04070 */
[----:B------:R-:W-:Y:S02]  /*1150*/  ULOP3.LUT UR4, UR4, 0xfffffffe, URZ, 0xc0, !UPT ;  /* 0xfffffffe04047892 */ /* 0x000fe4000f8ec0ff */
[----:B------:R-:W-:Y:S02]  /*1160*/  UISETP.NE.AND UP1, UPT, UR63, URZ, UP0 ;  /* 0x000000ff3f00728c */ /* 0x000fe40008725270 */
[----:B------:R-:W-:Y:S02]  /*1170*/  UISETP.NE.AND UP0, UPT, UR63, 0x1, UP0 ;  /* 0x000000013f00788c */ /* 0x000fe40008705270 */
[----:B------:R-:W-:Y:S02]  /*1180*/  USEL UR7, URZ, 0x1, UP1 ;  /* 0x00000001ff077887 */ /* 0x000fe40008800000 */
[----:B------:R-:W-:-:S02]  /*1190*/  USEL UR6, URZ, 0x4, UP0 ;  /* 0x00000004ff067887 */ /* 0x000fc40008000000 */
[----:B------:R-:W-:Y:S02]  /*11a0*/  USEL UR5, URZ, 0x2, UP1 ;  /* 0x00000002ff057887 */ /* 0x000fe40008800000 */
[----:B------:R-:W-:Y:S02]  /*11b0*/  ULEA UR4, UR63, UR4, 0x1 ;  /* 0x000000043f047291 */ /* 0x000fe4000f8e08ff */
[----:B------:R-:W-:Y:S02]  /*11c0*/  USEL UR8, URZ, 0x8, UP0 ;  /* 0x00000008ff087887 */ /* 0x000fe40008000000 */
[----:B------:R-:W-:-:S03]  /*11d0*/  UIADD3 UR5, UPT, UPT, UR5, UR6, UR7 ;  /* 0x0000000605057290 */ /* 0x000fc6000fffe007 */
[----:B------:R-:W-:Y:S01]  /*11e0*/  UMOV UR6, 0x3 ;  /* 0x0000000300067882 */ /* 0x000fe20000000000 */
[----:B------:R-:W-:Y:S02]  /*11f0*/  UIADD3 UR5, UPT, UPT, UR5, UR8, URZ ;  /* 0x0000000805057290 */ /* 0x000fe4000fffe0ff */
[----:B------:R-:W-:-:S04]  /*1200*/  USHF.L.U32 UR4, UR6, UR4, URZ ;  /* 0x0000000406047299 */ /* 0x000fc800080006ff */
[----:B------:R-:W-:Y:S02]  /*1210*/  MOV R3, UR5 ;  /* 0x0000000500037c02 */ /* 0x000fe40008000f00 */
[----:B------:R-:W-:Y:S02]  /*1220*/  IMAD.U32 R2, RZ, RZ, UR4 ;  /* 0x00000004ff027e24 */ /* 0x000fe4000f8e00ff */
.L_x_17:
[----:B------:R-:W-:Y:S05]  /*1230*/  BRA.U !UP2, `(.L_x_18) ;  /* 0x000000010ad47547 */ /* 0x000fea000b800000 */
[----:B------:R-:W1:Y:S01]  /*1240*/  LDCU.128 UR12, c[0x0][0xb10] ;  /* 0x00016200ff0c77ac */ /* 0x000e620008000c00 */
[----:B------:R-:W2:Y:S01]  /*1250*/  LDCU UR6, c[0x0][0x370] ;  /* 0x00006e00ff0677ac */ /* 0x000ea20008000800 */
[----:B------:R-:W3:Y:S01]  /*1260*/  LDCU UR5, c[0x0][0x374] ;  /* 0x00006e80ff0577ac */ /* 0x000ee20008000800 */
[----:B------:R-:W4:Y:S01]  /*1270*/  LDCU UR28, c[0x0][0xb0c] ;  /* 0x00016180ff1c77ac */ /* 0x000f220008000800 */
[----:B------:R-:W4:Y:S01]  /*1280*/  LDCU UR4, c[0x0][0xb20] ;  /* 0x00016400ff0477ac */ /* 0x000f220008000800 */
[----:B------:R-:W4:Y:S01]  /*1290*/  LDCU.64 UR8, c[0x0][0xb28] ;  /* 0x00016500ff0877ac */ /* 0x000f220008000a00 */
[----:B-1----:R-:W-:Y:S02]  /*12a0*/  UISETP.NE.AND UP0, UPT, UR14, 0x1, UPT ;  /* 0x000000010e00788c */ /* 0x002fe4000bf05270 */
[----:B---3--:R-:W-:Y:S02]  /*12b0*/  UIMAD.WIDE.U32 UR10, UR5, UR15, URZ ;  /* 0x0000000f050a72a5 */ /* 0x008fe4000f8e00ff */
[----:B--2---:R-:W-:-:S02]  /*12c0*/  UIMAD.WIDE.U32 UR18, UR6, UR12, URZ ;  /* 0x0000000c061272a5 */ /* 0x004fc4000f8e00ff */
[----:B----4-:R-:W-:Y:S02]  /*12d0*/  UISETP.NE.AND UP1, UPT, UR28, 0x1, UPT ;  /* 0x000000011c00788c */ /* 0x010fe4000bf25270 */
[----:B------:R-:W-:Y:S01]  /*12e0*/  UISETP.NE.AND UP2, UPT, UR21, 0x1, UPT ;  /* 0x000000011500788c */ /* 0x000fe2000bf45270 */
[----:B------:R-:W-:Y:S02]  /*12f0*/  UMOV UR10, UR11 ;  /* 0x0000000b000a7c82 */ /* 0x000fe40008000000 */
[----:B------:R-:W-:Y:S01]  /*1300*/  UMOV UR18, UR19 ;  /* 0x0000001300127c82 */ /* 0x000fe20008000000 */
[----:B------:R-:W-:Y:S02]  /*1310*/  @UP0 USHF.R.U32.HI UR5, URZ, UR4, UR10 ;  /* 0x00000004ff050299 */ /* 0x000fe4000801160a */
[----:B------:R-:W-:Y:S02]  /*1320*/  UIMAD.WIDE.U32 UR22, UR24, UR15, URZ ;  /* 0x0000000f181672a5 */ /* 0x000fe4000f8e00ff */
[----:B------:R-:W-:-:S02]  /*1330*/  UIMAD.WIDE.U32 UR10, UR5, UR8, URZ ;  /* 0x00000008050a72a5 */ /* 0x000fc4000f8e00ff */
[----:B------:R-:W-:Y:S02]  /*1340*/  @UP1 USHF.R.U32.HI UR6, URZ, UR13, UR18 ;  /* 0x0000000dff061299 */ /* 0x000fe40008011612 */
[----:B------:R-:W-:Y:S02]  /*1350*/  UIMAD.WIDE.U32 UR16, UR20, UR12, URZ ;  /* 0x0000000c141072a5 */ /* 0x000fe4000f8e00ff */
[----:B------:R-:W-:Y:S01]  /*1360*/  UIMAD.WIDE.U32 UR18, UR6, UR8, URZ ;  /* 0x00000008061272a5 */ /* 0x000fe2000f8e00ff */
[----:B------:R-:W-:Y:S01]  /*1370*/  UMOV UR22, UR23 ;  /* 0x0000001700167c82 */ /* 0x000fe20008000000 */
[----:B------:R-:W-:Y:S01]  /*1380*/  UMOV UR10, UR11 ;  /* 0x0000000b000a7c82 */ /* 0x000fe20008000000 */
[----:B------:R-:W-:Y:S02]  /*1390*/  USHF.R.U32.HI UR22, URZ, UR4, UR22 ;  /* 0x00000004ff167299 */ /* 0x000fe40008011616 */
[----:B------:R-:W-:Y:S02]  /*13a0*/  @UP2 USHF.R.U32.HI UR5, URZ, UR9, UR10 ;  /* 0x00000009ff052299 */ /* 0x000fe4000801160a */
[----:B------:R-:W-:Y:S01]  /*13b0*/  UMOV UR7, UR19 ;  /* 0x0000001300077c82 */ /* 0x000fe20008000000 */
[----:B------:R-:W-:Y:S01]  /*13c0*/  UMOV UR16, UR17 ;  /* 0x0000001100107c82 */ /* 0x000fe20008000000 */
[----:B------:R-:W-:-:S02]  /*13d0*/  @UP2 USHF.R.U32.HI UR6, URZ, UR9, UR7 ;  /* 0x00000009ff062299 */ /* 0x000fc40008011607 */
[----:B------:R-:W-:Y:S02]  /*13e0*/  USHF.R.U32.HI UR13, URZ, UR13, UR16 ;  /* 0x0000000dff0d7299 */ /* 0x000fe40008011610 */
[----:B------:R-:W-:Y:S02]  /*13f0*/  USEL UR4, UR24, UR22, !UP0 ;  /* 0x0000001618047287 */ /* 0x000fe4000c000000 */
[----:B------:R-:W-:Y:S02]  /*1400*/  UIMAD UR7, UR5, UR21, URZ ;  /* 0x00000015050772a4 */ /* 0x000fe4000f8e02ff */
[----:B------:R-:W-:Y:S02]  /*1410*/  USEL UR5, UR20, UR13, !UP1 ;  /* 0x0000000d14057287 */ /* 0x000fe4000c800000 */
[----:B------:R-:W-:Y:S02]  /*1420*/  UIMAD UR12, UR6, UR21, URZ ;  /* 0x00000015060c72a4 */ /* 0x000fe4000f8e02ff */
[----:B------:R-:W-:-:S02]  /*1430*/  UISETP.GE.AND UP0, UPT, UR4, UR7, UPT ;  /* 0x000000070400728c */ /* 0x000fc4000bf06270 */
[----:B------:R-:W-:Y:S02]  /*1440*/  UIMAD.WIDE.U32 UR10, UR4, UR8, URZ ;  /* 0x00000008040a72a5 */ /* 0x000fe4000f8e00ff */
[----:B------:R-:W-:Y:S02]  /*1450*/  UISETP.GE.OR UP0, UPT, UR5, UR12, UP0 ;  /* 0x0000000c0500728c */ /* 0x000fe40008706670 */
[----:B------:R-:W-:Y:S02]  /*1460*/  UIMAD.WIDE.U32 UR12, UR5, UR8, URZ ;  /* 0x00000008050c72a5 */ /* 0x000fe4000f8e00ff */
[----:B------:R-:W-:Y:S01]  /*1470*/  UIADD3 UR10, UPT, UPT, -UR4, URZ, URZ ;  /* 0x000000ff040a7290 */ /* 0x000fe2000fffe1ff */
[----:B------:R-:W-:Y:S01]  /*1480*/  UMOV UR8, UR11 ;  /* 0x0000000b00087c82 */ /* 0x000fe20008000000 */
[----:B------:R-:W-:Y:S02]  /*1490*/  UIADD3 UR11, UPT, UPT, -UR5, URZ, URZ ;  /* 0x000000ff050b7290 */ /* 0x000fe4000fffe1ff */
[----:B------:R-:W-:-:S03]  /*14a0*/  USHF.R.U32.HI UR8, URZ, UR9, UR8 ;  /* 0x00000009ff087299 */ /* 0x000fc60008011608 */
[----:B------:R-:W-:Y:S01]  /*14b0*/  @!UP0 UMOV UR7, UR13 ;  /* 0x0000000d00078c82 */ /* 0x000fe20008000000 */
[----:B------:R-:W-:Y:S02]  /*14c0*/  UIMAD UR24, UR14, UR10, UR24 ;  /* 0x0000000a0e1872a4 */ /* 0x000fe4000f8e0218 */
[----:B------:R-:W-:Y:S02]  /*14d0*/  USEL UR8, UR4, UR8, !UP2 ;  /* 0x0000000804087287 */ /* 0x000fe4000d000000 */
[----:B------:R-:W-:Y:S02]  /*14e0*/  @!UP0 USHF.R.U32.HI UR7, URZ, UR9, UR7 ;  /* 0x00000009ff078299 */ /* 0x000fe40008011607 */
[----:B------:R-:W-:Y:S02]  /*14f0*/  UIADD3 UR9, UPT, UPT, -UR8, URZ, URZ ;  /* 0x000000ff08097290 */ /* 0x000fe4000fffe1ff */
[----:B------:R-:W-:Y:S02]  /*1500*/  @!UP0 USEL UR7, UR5, UR7, !UP2 ;  /* 0x0000000705078287 */ /* 0x000fe4000d000000 */
[----:B------:R-:W-:-:S02]  /*1510*/  UIMAD UR9, UR21, UR9, UR4 ;  /* 0x00000009150972a4 */ /* 0x000fc4000f8e0204 */
[----:B------:R-:W-:Y:S02]  /*1520*/  @!UP0 UIADD3 UR8, UPT, UPT, UR8, -UR7, URZ ;  /* 0x8000000708088290 */ /* 0x000fe4000fffe0ff */
[----:B------:R-:W-:Y:S02]  /*1530*/  @!UP0 UIMAD UR6, UR9, UR6, UR7 ;  /* 0x00000006090682a4 */ /* 0x000fe4000f8e0207 */
[----:B------:R-:W-:Y:S02]  /*1540*/  @!UP0 UIMAD UR4, UR8, UR21, UR5 ;  /* 0x00000015080482a4 */ /* 0x000fe4000f8e0205 */
[----:B------:R-:W-:Y:S02]  /*1550*/  UIMAD UR20, UR28, UR11, UR20 ;  /* 0x0000000b1c1472a4 */ /* 0x000fe4000f8e0214 */
[----:B------:R-:W-:Y:S01]  /*1560*/  UIMAD UR24, UR4, UR14, UR24 ;  /* 0x0000000e041872a4 */ /* 0x000fe2000f8e0218 */
[----:B------:R-:W-:Y:S02]  /*1570*/  @!UP0 UMOV UR5, UR6 ;  /* 0x0000000600058c82 */ /* 0x000fe40008000000 */
[----:B------:R-:W-:-:S12]  /*1580*/  UIMAD UR20, UR5, UR28, UR20 ;  /* 0x0000001c051472a4 */ /* 0x000fd8000f8e0214 */
.L_x_18:
[----:B------:R-:W-:Y:S02]  /*1590*/  UISETP.NE.AND UP1, UPT, UR29, 0x1, UPT ;  /* 0x000000011d00788c */ /* 0x000fe4000bf25270 */
[----:B------:R-:W-:Y:S02]  /*15a0*/  ULOP3.LUT UR21, UR26, 0xffff, URZ, 0xc0, !UPT ;  /* 0x0000ffff1a157892 */ /* 0x000fe4000f8ec0ff */
[----:B------:R-:W-:Y:S02]  /*15b0*/  UISETP.NE.AND UP0, UPT, UR25, 0x2, UPT ;  /* 0x000000021900788c */ /* 0x000fe4000bf05270 */
[----:B------:R-:W-:Y:S02]  /*15c0*/  ULOP3.LUT UR22, UR27, 0x800, URZ, 0xc0, !UPT ;  /* 0x000008001b167892 */ /* 0x000fe4000f8ec0ff */
[----:B------:R-:W-:Y:S02]  /*15d0*/  ULOP3.LUT UR44, UR44, 0x40, URZ, 0xc0, !UPT ;  /* 0x000000402c2c7892 */ /* 0x000fe4000f8ec0ff */
[----:B------:R-:W-:Y:S01]  /*15e0*/  USHF.L.U32 UR21, UR30, UR21, URZ ;  /* 0x000000151e157299 */ /* 0x000fe200080006ff */
[----:B------:R-:W-:Y:S11]  /*15f0*/  BRA.U UP1, `(.L_x_19) ;  /* 0x0000000101447547 */ /* 0x000ff6000b800000 */
[----:B------:R-:W1:Y:S01]  /*1600*/  LDCU.128 UR8, c[0x0][0xb10] ;  /* 0x00016200ff0877ac */ /* 0x000e620008000c00 */
[----:B------:R-:W2:Y:S01]  /*1610*/  LDCU UR12, c[0x0][0xb0c] ;  /* 0x00016180ff0c77ac */ /* 0x000ea20008000800 */
[----:B------:R-:W3:Y:S01]  /*1620*/  LDCU UR13, c[0x0][0xb20] ;  /* 0x00016400ff0d77ac */ /* 0x000ee20008000800 */
[----:B-1----:R-:W-:Y:S02]  /*1630*/  UIMAD.WIDE.U32 UR6, UR20, UR8, URZ ;  /* 0x00000008140672a5 */ /* 0x002fe4000f8e00ff */
[----:B------:R-:W-:Y:S02]  /*1640*/  UIMAD.WIDE.U32 UR4, UR24, UR11, URZ ;  /* 0x0000000b180472a5 */ /* 0x000fe4000f8e00ff */
[----:B--2---:R-:W-:Y:S02]  /*1650*/  UISETP.NE.AND UP2, UPT, UR12, 0x1, UPT ;  /* 0x000000010c00788c */ /* 0x004fe4000bf45270 */
[----:B------:R-:W-:Y:S01]  /*1660*/  UISETP.NE.AND UP1, UPT, UR10, 0x1, UPT ;  /* 0x000000010a00788c */ /* 0x000fe2000bf25270 */
[----:B------:R-:W-:-:S02]  /*1670*/  UMOV UR6, UR7 ;  /* 0x0000000700067c82 */ /* 0x000fc40008000000 */
[----:B------:R-:W-:Y:S01]  /*1680*/  UMOV UR4, UR5 ;  /* 0x0000000500047c82 */ /* 0x000fe20008000000 */
[----:B------:R-:W-:Y:S02]  /*1690*/  USHF.R.U32.HI UR6, URZ, UR9, UR6 ;  /* 0x00000009ff067299 */ /* 0x000fe40008011606 */
[----:B---3--:R-:W-:Y:S02]  /*16a0*/  USHF.R.U32.HI UR4, URZ, UR13, UR4 ;  /* 0x0000000dff047299 */ /* 0x008fe40008011604 */
[----:B------:R-:W-:Y:S02]  /*16b0*/  USEL UR5, UR20, UR6, !UP2 ;  /* 0x0000000614057287 */ /* 0x000fe4000d000000 */
[----:B------:R-:W-:-:S04]  /*16c0*/  USEL UR4, UR24, UR4, !UP1 ;  /* 0x0000000418047287 */ /* 0x000fc8000c800000 */
[----:B------:R-:W-:Y:S02]  /*16d0*/  UIADD3 UR6, UPT, UPT, UR5, -UR4, URZ ;  /* 0x8000000405067290 */ /* 0x000fe4000fffe0ff */
[----:B------:R-:W-:Y:S02]  /*16e0*/  UIADD3 UR4, UPT, UPT, -UR5, UR4, URZ ;  /* 0x0000000405047290 */ /* 0x000fe4000fffe1ff */
[----:B------:R-:W-:Y:S02]  /*16f0*/  UIMAD UR24, UR6, UR10, UR24 ;  /* 0x0000000a061872a4 */ /* 0x000fe4000f8e0218 */
[----:B------:R-:W-:-:S12]  /*1700*/  UIMAD UR20, UR4, UR12, UR20 ;  /* 0x0000000c041472a4 */ /* 0x000fd8000f8e0214 */
.L_x_19:
[----:B------:R-:W-:Y:S05]  /*1710*/  BRA.U !UP5, `(.L_x_20) ;  /* 0x000000010d0c7547 */ /* 0x000fea000b800000 */
[----:B------:R-:W-:Y:S01]  /*1720*/  UCGABAR_WAIT ;  /* 0x0000000000007dc7 */ /* 0x000fe20008000000 */
[----:B------:R-:W-:Y:S01]  /*1730*/  CCTL.IVALL ;  /* 0x00000000ff00798f */ /* 0x000fe20002000000 */
[----:B------:R-:W-:Y:S05]  /*1740*/  BRA `(.L_x_21) ;  /* 0x0000000000047947 */ /* 0x000fea0003800000 */
.L_x_20:
[----:B------:R-:W-:Y:S06]  /*1750*/  BAR.SYNC.DEFER_BLOCKING 0x0 ;  /* 0x0000000000007b1d */ /* 0x000fec0000010000 */
.L_x_21:
[----:B------:R-:W-:Y:S05]  /*1760*/  BRA.U UP0, `(.L_x_22) ;  /* 0x0000001100947547 */ /* 0x000fea000b800000 */
[----:B------:R-:W1:Y:S01]  /*1770*/  LDCU UR6, c[0x0][0x38c] ;  /* 0x00007180ff0677ac */ /* 0x000e620008000800 */
[----:B------:R-:W-:Y:S01]  /*1780*/  PLOP3.LUT P1, PT, PT, PT, UP3, 0x80, 0x8 ;  /* 0x000000000008781c */ /* 0x000fe20003f2f038 */
[----:B------:R-:W-:Y:S01]  /*1790*/  IMAD.MOV.U32 R12, RZ, RZ, 0x1 ;  /* 0x00000001ff0c7424 */ /* 0x000fe200078e00ff */
[----:B------:R-:W-:Y:S02]  /*17a0*/  ISETP.NE.AND P2, PT, R0, RZ, P3 ;  /* 0x000000ff0000720c */ /* 0x000fe40001f45270 */
[----:B------:R-:W-:Y:S02]  /*17b0*/  CS2R R10, SRZ ;  /* 0x00000000000a7805 */ /* 0x000fe4000001ff00 */
[----:B------:R-:W-:Y:S01]  /*17c0*/  PLOP3.LUT P1, PT, P1, PT, PT, 0x8, 0x80 ;  /* 0x000000000080781c */ /* 0x000fe20000f2e170 */
[----:B------:R-:W-:Y:S01]  /*17d0*/  IMAD.MOV.U32 R9, RZ, RZ, RZ ;  /* 0x000000ffff097224 */ /* 0x000fe200078e00ff */
[----:B------:R-:W2:Y:S01]  /*17e0*/  LDCU UR38, c[0x0][0x370] ;  /* 0x00006e00ff2677ac */ /* 0x000ea20008000800 */
[----:B------:R-:W-:Y:S01]  /*17f0*/  IMAD.MOV.U32 R8, RZ, RZ, 0x1 ;  /* 0x00000001ff087424 */ /* 0x000fe200078e00ff */
[----:B------:R-:W3:Y:S01]  /*1800*/  LDCU.64 UR26, c[0x0][0x348] ;  /* 0x00006900ff1a77ac */ /* 0x000ee20008000a00 */
[----:B------:R-:W-:Y:S01]  /*1810*/  ULEA.HI UR42, UR22, UR44, URZ, 0x1a ;  /* 0x0000002c162a7291 */ /* 0x000fe2000f8fd0ff */
[----:B------:R-:W4:Y:S01]  /*1820*/  LDCU UR37, c[0x0][0x374] ;  /* 0x00006e80ff2577ac */ /* 0x000f220008000800 */
[----:B-1----:R-:W-:-:S02]  /*1830*/  UIADD3 UR5, UPT, UPT, UR6, 0x3f, URZ ;  /* 0x0000003f06057890 */ /* 0x002fc4000fffe0ff */
[----:B------:R-:W-:Y:S02]  /*1840*/  UIADD3 UR48, UPT, UPT, UR6, 0x7e, URZ ;  /* 0x0000007e06307890 */ /* 0x000fe4000fffe0ff */
[----:B------:R-:W-:Y:S01]  /*1850*/  USHF.R.S32.HI UR4, URZ, 0x1f, UR5 ;  /* 0x0000001fff047899 */ /* 0x000fe20008011405 */
[----:B------:R-:W-:-:S03]  /*1860*/  UMOV UR7, URZ ;  /* 0x000000ff00077c82 */ /* 0x000fc60008000000 */
[----:B------:R-:W-:Y:S02]  /*1870*/  ULEA.HI UR4, UR4, UR5, URZ, 0x6 ;  /* 0x0000000504047291 */ /* 0x000fe4000f8f30ff */
[----:B------:R-:W-:Y:S02]  /*1880*/  UIADD3 UR5, UPT, UPT, UR6, -0x1, URZ ;  /* 0xffffffff06057890 */ /* 0x000fe4000fffe0ff */
[----:B------:R-:W-:Y:S02]  /*1890*/  USHF.R.S32.HI UR40, URZ, 0x6, UR4 ;  /* 0x00000006ff287899 */ /* 0x000fe40008011404 */
[----:B------:R-:W-:Y:S02]  /*18a0*/  UISETP.GE.U32.AND UP1, UPT, UR5, -0x7f, UPT ;  /* 0xffffff810500788c */ /* 0x000fe4000bf26070 */
[----:B------:R-:W-:-:S04]  /*18b0*/  UISETP.LT.U32.AND UP0, UPT, UR40, 0x2, UPT ;  /* 0x000000022800788c */ /* 0x000fc8000bf01070 */
[----:B------:R-:W-:Y:S02]  /*18c0*/  USEL UR39, UR40, 0x2, UP0 ;  /* 0x0000000228277887 */ /* 0x000fe40008000000 */
[----:B------:R-:W-:Y:S02]  /*18d0*/  UISETP.NE.AND UP0, UPT, UR25, URZ, UPT ;  /* 0x000000ff1900728c */ /* 0x000fe4000bf05270 */
[----:B------:R-:W-:Y:S02]  /*18e0*/  UIADD3 UR4, UPT, UPT, UR39, -0x1, URZ ;  /* 0xffffffff27047890 */ /* 0x000fe4000fffe0ff */
[----:B------:R-:W-:Y:S02]  /*18f0*/  @UP1 UIADD3 UR4, UPT, UPT, UR39, URZ, URZ ;  /* 0x000000ff27041290 */ /* 0x000fe4000fffe0ff */
[----:B------:R-:W-:Y:S02]  /*1900*/  USEL UR23, UR46, 0x2, UP0 ;  /* 0x000000022e177887 */ /* 0x000fe40008000000 */
[----:B------:R-:W-:-:S02]  /*1910*/  UIADD3 UR43, UPT, UPT, UR40, -UR39, URZ ;  /* 0x80000027282b7290 */ /* 0x000fc4000fffe0ff */
[----:B------:R-:W-:Y:S02]  /*1920*/  UIADD3 UR25, UPT, UPT, UR4, 0x1, URZ ;  /* 0x0000000104197890 */ /* 0x000fe4000fffe0ff */
[----:B--234-:R-:W-:-:S12]  /*1930*/  UIADD3 UR41, UPT, UPT, -UR4, URZ, URZ ;  /* 0x000000ff04297290 */ /* 0x01cfd8000fffe1ff */
.L_x_42:
[----:B------:R-:W-:Y:S01]  /*1940*/  UISETP.NE.AND UP0, UPT, UR47, URZ, UPT ;  /* 0x000000ff2f00728c */ /* 0x000fe2000bf05270 */
[----:B------:R-:W1:Y:S08]  /*1950*/  S2UR UR47, SR_CgaCtaId ;  /* 0x00000000002f79c3 */ /* 0x000e700000008800 */
[----:B------:R-:W-:Y:S05]  /*1960*/  BRA.U UP0, `(.L_x_23) ;  /* 0x0000000100347547 */ /* 0x000fea000b800000 */
[----:B------:R-:W2:Y:S01]  /*1970*/  S2R R0, SR_CgaCtaId ;  /* 0x0000000000007919 */ /* 0x000ea20000008800 */
[----:B------:R-:W-:-:S04]  /*1980*/  MOV R2, 0x400 ;  /* 0x0000040000027802 */ /* 0x000fc80000000f00 */
[----:B--2---:R-:W-:Y:S02]  /*1990*/  LEA R0, R0, R2, 0x18 ;  /* 0x0000000200007211 */ /* 0x004fe400078ec0ff */
[----:B------:R-:W-:-:S03]  /*19a0*/  SHF.L.U32 R2, R8, 0x1f, RZ ;  /* 0x0000001f08027819 */ /* 0x000fc600000006ff */
[----:B------:R-:W-:-:S04]  /*19b0*/  IMAD R0, R9, 0x8, R0 ;  /* 0x0000000809007824 */ /* 0x000fc800078e0200 */
[----:B------:R-:W2:Y:S02]  /*19c0*/  SYNCS.PHASECHK.TRANS64.TRYWAIT P0, [R0+URZ+0xe0], R2 ;  /* 0x0000e002000075a7 */ /* 0x000ea400080011ff */
[----:B--2---:R-:W-:Y:S05]  /*19d0*/  @!P0 BRA `(.L_x_24) ;  /* 0x0000007000a88947 */ /* 0x004fea0003800000 */
.L_x_147:
[----:B------:R-:W-:Y:S01]  /*19e0*/  VIADD R9, R9, 0x1 ;  /* 0x0000000109097836 */ /* 0x000fe20000000000 */
[----:B------:R2:W-:Y:S04]  /*19f0*/  SYNCS.ARRIVE.TRANS64.A1T0 RZ, [R0+URZ+0xd0], RZ ;  /* 0x0000d0ff00ff79a7 */ /* 0x0005e800081000ff */
[----:B------:R-:W-:-:S04]  /*1a00*/  ISETP.NE.AND P0, PT, R9, 0x2, PT ;  /* 0x000000020900780c */ /* 0x000fc80003f05270 */
[----:B------:R-:W-:Y:S02]  /*1a10*/  SEL R9, R9, RZ, P0 ;  /* 0x000000ff09097207 */ /* 0x000fe40000000000 */
[----:B--2---:R-:W-:-:S04]  /*1a20*/  SEL R0, RZ, 0x1, P0 ;  /* 0x00000001ff007807 */ /* 0x004fc80000000000 */
[----:B------:R-:W-:-:S07]  /*1a30*/  LOP3.LUT R8, R8, R0, RZ, 0x3c, !PT ;  /* 0x0000000008087212 */ /* 0x000fce00078e3cff */
.L_x_23:
[----:B------:R-:W-:Y:S01]  /*1a40*/  UMOV UR6, 0x400 ;  /* 0x0000040000067882 */ /* 0x000fe20000000000 */
[----:B------:R-:W-:Y:S01]  /*1a50*/  SHF.L.U32 R0, R12, 0x1f, RZ ;  /* 0x0000001f0c007819 */ /* 0x000fe200000006ff */
[----:B-1----:R-:W-:Y:S02]  /*1a60*/  ULEA UR6, UR47, UR6, 0x18 ;  /* 0x000000062f067291 */ /* 0x002fe4000f8ec0ff */
[----:B------:R-:W-:Y:S02]  /*1a70*/  UISETP.GE.U32.AND UP0, UPT, UR48, 0x7f, UPT ;  /* 0x0000007f3000788c */ /* 0x000fe4000bf06070 */
[----:B------:R-:W-:Y:S02]  /*1a80*/  ULEA UR4, UR7, UR6, 0x3 ;  /* 0x0000000607047291 */ /* 0x000fe4000f8e18ff */
[----:B------:R-:W-:Y:S01]  /*1a90*/  ULEA UR11, UR24, UR44, 0x7 ;  /* 0x0000002c180b7291 */ /* 0x000fe2000f8e38ff */
[----:B------:R-:W-:-:S06]  /*1aa0*/  UMOV UR13, URZ ;  /* 0x000000ff000d7c82 */ /* 0x000fcc0008000000 */
[----:B------:R1:W2:Y:S01]  /*1ab0*/  SYNCS.PHASECHK.TRANS64.TRYWAIT P0, [UR4+0x10], R0 ;  /* 0x00001000ff0075a7 */ /* 0x0002a20008001104 */
[----:B------:R-:W-:-:S04]  /*1ac0*/  ULEA.HI UR4, UR20, UR20, URZ, 0x1 ;  /* 0x0000001414047291 */ /* 0x000fc8000f8f08ff */
[----:B------:R-:W-:-:S04]  /*1ad0*/  USHF.L.U32 UR4, UR4, 0x6, URZ ;  /* 0x0000000604047899 */ /* 0x000fc800080006ff */
[----:B------:R-:W-:-:S04]  /*1ae0*/  ULOP3.LUT UR35, UR4, 0xffffff80, URZ, 0xc0, !UPT ;  /* 0xffffff8004237892 */ /* 0x000fc8000f8ec0ff */
[----:B------:R-:W-:Y:S01]  /*1af0*/  UIADD3 UR35, UPT, UPT, UR42, UR35, URZ ;  /* 0x000000232a237290 */ /* 0x000fe2000fffe0ff */
[----:B------:R-:W-:Y:S11]  /*1b00*/  BRA.U !UP0, `(.L_x_25) ;  /* 0x0000000108c47547 */ /* 0x000ff6000b800000 */
[----:B------:R-:W-:Y:S01]  /*1b10*/  UMOV UR16, UR41 ;  /* 0x0000002900107c82 */ /* 0x000fe20008000000 */
[----:B------:R-:W-:Y:S01]  /*1b20*/  UMOV UR4, UR7 ;  /* 0x0000000700047c82 */ /* 0x000fe20008000000 */
[----:B------:R-:W-:-:S05]  /*1b30*/  UMOV UR34, URZ ;  /* 0x000000ff00227c82 */ /* 0x000fca0008000000 */
.L_x_31:
[----:B------:R-:W-:Y:S01]  /*1b40*/  ULEA UR33, UR4, UR6, 0x3 ;  /* 0x0000000604217291 */ /* 0x000fe2000f8e18ff */
[----:B------:R-:W-:Y:S01]  /*1b50*/  @P3 MOV R2, 0x8000 ;  /* 0x0000800000023802 */ /* 0x000fe20000000f00 */
[----:B--234-:R-:W-:Y:S10]  /*1b60*/  @P0 BRA `(.L_x_26) ;  /* 0x00000000000c0947 */ /* 0x01cff40003800000 */
[----:B------:R-:W-:-:S04]  /*1b70*/  SHF.L.U32 R3, R12, 0x1f, RZ ;  /* 0x0000001f0c037819 */ /* 0x000fc800000006ff */
[----:B------:R-:W2:Y:S02]  /*1b80*/  SYNCS.PHASECHK.TRANS64.TRYWAIT P0, [UR33+0x10], R3 ;  /* 0x00001003ff0075a7 */ /* 0x000ea40008001121 */
[----:B--2---:R-:W-:Y:S05]  /*1b90*/  @!P0 BRA `(.L_x_27) ;  /* 0x00000070004c8947 */ /* 0x004fea0003800000 */
.L_x_26:
[----:B------:R2:W-:Y:S01]  /*1ba0*/  @P3 SYNCS.ARRIVE.TRANS64 RZ, [UR33], R2 ;  /* 0x00000002ffff39a7 */ /* 0x0005e20008000021 */
[----:B------:R-:W-:Y:S02]  /*1bb0*/  ULOP3.LUT UR5, UR23, 0x2, URZ, 0xfc, !UPT ;  /* 0x0000000217057892 */ /* 0x000fe4000f8efcff */
[----:B------:R-:W-:Y:S02]  /*1bc0*/  UIADD3 UR16, UPT, UPT, UR16, 0x1, URZ ;  /* 0x0000000110107890 */ /* 0x000fe4000fffe0ff */
[----:B------:R-:W-:Y:S02]  /*1bd0*/  UISETP.NE.AND UP0, UPT, UR5, 0x2, UPT ;  /* 0x000000020500788c */ /* 0x000fe4000bf05270 */
[----:B------:R-:W-:-:S07]  /*1be0*/  UISETP.NE.AND UP2, UPT, UR16, 0x1, UPT ;  /* 0x000000011000788c */ /* 0x000fce000bf45270 */
[----:B------:R-:W-:Y:S05]  /*1bf0*/  BRA.U UP0, `(.L_x_28) ;  /* 0x0000000100047547 */ /* 0x000fea000b800000 */
[----:B------:R-:W-:Y:S05]  /*1c00*/  BPT.TRAP 0x1 ;  /* 0x000000040000795c */ /* 0x000fea0000300000 */
.L_x_28:
[----:B------:R-:W-:Y:S04]  /*1c10*/  BSSY.RECONVERGENT B0, `(.L_x_29) ;  /* 0x0000003000007945 */ /* 0x000fe80003800200 */
[----:B------:R-:W-:Y:S05]  /*1c20*/  @!P2 BRA `(.L_x_30) ;  /* 0x000000000004a947 */ /* 0x000fea0003800000 */
[----:B------:R-:W-:Y:S05]  /*1c30*/  BPT.TRAP 0x1 ;  /* 0x000000040000795c */ /* 0x000fea0000300000 */
.L_x_30:
[----:B------:R-:W-:Y:S05]  /*1c40*/  BSYNC.RECONVERGENT B0 ;  /* 0x0000000000007941 */ /* 0x000fea0003800200 */
.L_x_29:
[----:B------:R-:W-:Y:S02]  /*1c50*/  UIADD3 UR5, UPT, UPT, UR4, 0x1, URZ ;  /* 0x0000000104057890 */ /* 0x000fe4000fffe0ff */
[----:B------:R-:W-:Y:S02]  /*1c60*/  UIADD3 UR14, UP1, UPT, UR26, 0x80, URZ ;  /* 0x000000801a0e7890 */ /* 0x000fe4000ff3e0ff */
[----:B------:R-:W-:Y:S02]  /*1c70*/  UISETP.NE.AND UP0, UPT, UR5, 0x2, UPT ;  /* 0x000000020500788c */ /* 0x000fe4000bf05270 */
[----:B------:R-:W-:Y:S02]  /*1c80*/  ULOP3.LUT UR33, UR33, 0xfefffff8, URZ, 0xc0, !UPT ;  /* 0xfefffff821217892 */ /* 0x000fe4000f8ec0ff */
[----:B------:R-:W-:Y:S02]  /*1c90*/  USEL UR8, URZ, 0x1, UP0 ;  /* 0x00000001ff087887 */ /* 0x000fe40008000000 */
[----:B------:R-:W-:-:S02]  /*1ca0*/  USEL UR7, UR5, URZ, UP0 ;  /* 0x000000ff05077287 */ /* 0x000fc40008000000 */
[----:B------:R-:W-:Y:S02]  /*1cb0*/  UIADD3.X UR15, UPT, UPT, URZ, UR27, URZ, UP1, !UPT ;  /* 0x0000001bff0f7290 */ /* 0x000fe40008ffe4ff */
[----:B------:R-:W-:Y:S01]  /*1cc0*/  ULEA UR5, UR7, UR6, 0x3 ;  /* 0x0000000607057291 */ /* 0x000fe2000f8e18ff */
[----:B------:R-:W-:Y:S01]  /*1cd0*/  LOP3.LUT R12, R12, UR8, RZ, 0x3c, !PT ;  /* 0x000000080c0c7c12 */ /* 0x000fe2000f8e3cff */
[----:B------:R-:W-:Y:S02]  /*1ce0*/  USHF.L.U32 UR8, UR4, 0xd, URZ ;  /* 0x0000000d04087899 */ /* 0x000fe400080006ff */
[----:B------:R-:W-:Y:S01]  /*1cf0*/  UIADD3 UR4, UP0, UPT, UR26, 0x180, URZ ;  /* 0x000001801a047890 */ /* 0x000fe2000ff1e0ff */
[----:B-1----:R-:W-:Y:S01]  /*1d00*/  SHF.L.U32 R0, R12, 0x1f, RZ ;  /* 0x0000001f0c007819 */ /* 0x002fe200000006ff */
[----:B------:R-:W-:Y:S02]  /*1d10*/  ULEA UR32, UR22, UR8, 0x1 ;  /* 0x0000000816207291 */ /* 0x000fe4000f8e08ff */
[----:B------:R-:W-:Y:S01]  /*1d20*/  UPRMT UR13, URZ, 0x5410, UR21 ;  /* 0x00005410ff0d7896 */ /* 0x000fe20008000015 */
[----:B------:R3:W4:Y:S01]  /*1d30*/  SYNCS.PHASECHK.TRANS64.TRYWAIT P0, [UR5+0x10], R0 ;  /* 0x00001000ff0075a7 */ /* 0x0007220008001105 */
[----:B------:R-:W-:-:S02]  /*1d40*/  UIADD3 UR32, UPT, UPT, UR6, 0x4300, UR32 ;  /* 0x0000430006207890 */ /* 0x000fc4000fffe020 */
[----:B------:R-:W-:Y:S02]  /*1d50*/  UIADD3 UR8, UPT, UPT, UR6, 0x8300, UR8 ;  /* 0x0000830006087890 */ /* 0x000fe4000fffe008 */
[----:B------:R-:W-:Y:S01]  /*1d60*/  UIADD3.X UR5, UPT, UPT, URZ, UR27, URZ, UP0, !UPT ;  /* 0x0000001bff057290 */ /* 0x000fe200087fe4ff */
[----:B------:R-:W-:Y:S01]  /*1d70*/  UMOV UR18, 0x0 ;  /* 0x0000000000127882 */ /* 0x000fe20000000000 */
[----:B------:R-:W-:Y:S01]  /*1d80*/  UMOV UR19, 0x10000000 ;  /* 0x1000000000137882 */ /* 0x000fe20000000000 */
[----:B------:R-:W-:Y:S01]  /*1d90*/  UMOV UR10, UR34 ;  /* 0x00000022000a7c82 */ /* 0x000fe20008000000 */
[----:B------:R-:W-:Y:S01]  /*1da0*/  UMOV UR12, UR36 ;  /* 0x00000024000c7c82 */ /* 0x000fe20008000000 */
[----:B------:R-:W-:Y:S01]  /*1db0*/  UMOV UR9, UR33 ;  /* 0x0000002100097c82 */ /* 0x000fe20008000000 */
[----:B------:R1:W-:Y:S03]  /*1dc0*/  UTMALDG.3D.MULTICAST.2CTA [UR32], [UR14], UR13, desc[UR18] ;  /* 0x000012200e0073b4 */ /* 0x0003e6000821180d */
[----:B------:R2:W-:Y:S01]  /*1dd0*/  UTMALDG.3D.2CTA [UR8], [UR4], desc[UR18] ;  /* 0x00001208040075b4 */ /* 0x0005e20008211000 */
[----:B-1----:R-:W-:Y:S01]  /*1de0*/  UIADD3 UR34, UPT, UPT, UR34, 0x40, URZ ;  /* 0x0000004022227890 */ /* 0x002fe2000fffe0ff */
[----:B------:R-:W-:Y:S01]  /*1df0*/  UMOV UR13, UR25 ;  /* 0x00000019000d7c82 */ /* 0x000fe20008000000 */
[----:B--2---:R-:W-:Y:S01]  /*1e00*/  UMOV UR4, UR7 ;  /* 0x0000000700047c82 */ /* 0x004fe20008000000 */
[----:B------:R-:W-:Y:S09]  /*1e10*/  BRA.U UP2, `(.L_x_31) ;  /* 0xfffffffd02487547 */ /* 0x000ff2000b83ffff */
.L_x_25:
[----:B------:R-:W-:Y:S01]  /*1e20*/  ULEA UR4, UR7, UR6, 0x3 ;  /* 0x0000000607047291 */ /* 0x000fe2000f8e18ff */
[----:B-1-3--:R-:W-:Y:S01]  /*1e30*/  SHF.L.U32 R0, R12, 0x1f, RZ ;  /* 0x0000001f0c007819 */ /* 0x00afe200000006ff */
[----:B------:R-:W-:Y:S01]  /*1e40*/  @!P1 SYNCS.ARRIVE.TRANS64.A1T0 RZ, [UR6+0x68], RZ ;  /* 0x000068ffffff99a7 */ /* 0x000fe20008100006 */
[----:B------:R-:W-:-:S06]  /*1e50*/  UISETP.GT.AND UP0, UPT, UR40, UR39, UPT ;  /* 0x000000272800728c */ /* 0x000fcc000bf04270 */
[----:B--2-4-:R1:W2:Y:S03]  /*1e60*/  SYNCS.PHASECHK.TRANS64.TRYWAIT P0, [UR4+0x10], R0 ;  /* 0x00001000ff0075a7 */ /* 0x0142a60008001104 */
[----:B------:R-:W-:Y:S05]  /*1e70*/  BRA.U !UP0, `(.L_x_32) ;  /* 0x0000000108c47547 */ /* 0x000fea000b800000 */
[----:B------:R-:W-:Y:S01]  /*1e80*/  UIADD3 UR24, UPT, UPT, UR43, UR13, URZ ;  /* 0x0000000d2b187290 */ /* 0x000fe2000fffe0ff */
[----:B------:R-:W-:-:S11]  /*1e90*/  UMOV UR4, UR7 ;  /* 0x0000000700047c82 */ /* 0x000fd60008000000 */
.L_x_38:
[----:B------:R-:W-:Y:S01]  /*1ea0*/  ULEA UR17, UR4, UR6, 0x3 ;  /* 0x0000000604117291 */ /* 0x000fe2000f8e18ff */
[----:B--2---:R-:W-:Y:S01]  /*1eb0*/  @P3 MOV R2, 0x8000 ;  /* 0x0000800000023802 */ /* 0x004fe20000000f00 */
[----:B--2-4-:R-:W-:Y:S10]  /*1ec0*/  @P0 BRA `(.L_x_33) ;  /* 0x00000000000c0947 */ /* 0x014ff40003800000 */
[----:B------:R-:W-:-:S04]  /*1ed0*/  SHF.L.U32 R3, R12, 0x1f, RZ ;  /* 0x0000001f0c037819 */ /* 0x000fc800000006ff */
[----:B------:R-:W2:Y:S02]  /*1ee0*/  SYNCS.PHASECHK.TRANS64.TRYWAIT P0, [UR17+0x10], R3 ;  /* 0x00001003ff0075a7 */ /* 0x000ea40008001111 */
[----:B--2---:R-:W-:Y:S05]  /*1ef0*/  @!P0 BRA `(.L_x_34) ;  /* 0x0000006c008c8947 */ /* 0x004fea0003800000 */
.L_x_33:
[----:B------:R2:W-:Y:S01]  /*1f00*/  @P3 SYNCS.ARRIVE.TRANS64 RZ, [UR17], R2 ;  /* 0x00000002ffff39a7 */ /* 0x0005e20008000011 */
[----:B------:R-:W-:-:S04]  /*1f10*/  ULOP3.LUT UR5, UR23, 0x2, URZ, 0xfc, !UPT ;  /* 0x0000000217057892 */ /* 0x000fc8000f8efcff */
[----:B------:R-:W-:-:S09]  /*1f20*/  UISETP.NE.AND UP0, UPT, UR5, 0x2, UPT ;  /* 0x000000020500788c */ /* 0x000fd2000bf05270 */
[----:B------:R-:W-:Y:S05]  /*1f30*/  BRA.U UP0, `(.L_x_35) ;  /* 0x0000000100047547 */ /* 0x000fea000b800000 */
[----:B------:R-:W-:Y:S05]  /*1f40*/  BPT.TRAP 0x1 ;  /* 0x000000040000795c */ /* 0x000fea0000300000 */
.L_x_35:
[----:B------:R-:W-:Y:S04]  /*1f50*/  BSSY.RECONVERGENT B0, `(.L_x_36) ;  /* 0x0000003000007945 */ /* 0x000fe80003800200 */
[----:B------:R-:W-:Y:S05]  /*1f60*/  @!P2 BRA `(.L_x_37) ;  /* 0x000000000004a947 */ /* 0x000fea0003800000 */
[----:B------:R-:W-:Y:S05]  /*1f70*/  BPT.TRAP 0x1 ;  /* 0x000000040000795c */ /* 0x000fea0000300000 */
.L_x_37:
[----:B------:R-:W-:Y:S05]  /*1f80*/  BSYNC.RECONVERGENT B0 ;  /* 0x0000000000007941 */ /* 0x000fea0003800200 */
.L_x_36:
[----:B------:R-:W-:Y:S02]  /*1f90*/  UIADD3 UR5, UPT, UPT, UR4, 0x1, URZ ;  /* 0x0000000104057890 */ /* 0x000fe4000fffe0ff */
[----:B------:R-:W-:Y:S02]  /*1fa0*/  USHF.L.U32 UR18, UR13, 0x6, URZ ;  /* 0x000000060d127899 */ /* 0x000fe400080006ff */
[----:B------:R-:W-:Y:S02]  /*1fb0*/  UISETP.NE.AND UP0, UPT, UR5, 0x2, UPT ;  /* 0x000000020500788c */ /* 0x000fe4000bf05270 */
[----:B------:R-:W-:Y:S02]  /*1fc0*/  ULOP3.LUT UR17, UR17, 0xfefffff8, URZ, 0xc0, !UPT ;  /* 0xfefffff811117892 */ /* 0x000fe4000f8ec0ff */
[----:B------:R-:W-:Y:S02]  /*1fd0*/  USEL UR8, URZ, 0x1, UP0 ;  /* 0x00000001ff087887 */ /* 0x000fe40008000000 */
[----:B------:R-:W-:-:S02]  /*1fe0*/  USEL UR7, UR5, URZ, UP0 ;  /* 0x000000ff05077287 */ /* 0x000fc40008000000 */
[----:B------:R-:W-:Y:S02]  /*1ff0*/  UIADD3 UR14, UP0, UPT, UR26, 0x180, URZ ;  /* 0x000001801a0e7890 */ /* 0x000fe4000ff1e0ff */
        /* <DEDUP_REMOVED lines=9> */
[----:B------:R-:W-:Y:S02]  /*2090*/  UIADD3.X UR5, UPT, UPT, URZ, UR27, URZ, UP1, !UPT ;  /* 0x0000001bff057290 */ /* 0x000fe40008ffe4ff */
[----:B------:R-:W-:Y:S02]  /*20a0*/  UIADD3 UR8, UPT, UPT, UR6, 0x8300, UR8 ;  /* 0x0000830006087890 */ /* 0x000fe4000fffe008 */
[----:B------:R-:W-:Y:S01]  /*20b0*/  UIADD3.X UR15, UPT, UPT, URZ, UR27, URZ, UP0, !UPT ;  /* 0x0000001bff0f7290 */ /* 0x000fe200087fe4ff */
[----:B------:R-:W-:Y:S01]  /*20c0*/  UMOV UR28, 0x0 ;  /* 0x00000000001c7882 */ /* 0x000fe20000000000 */
[----:B------:R-:W-:Y:S01]  /*20d0*/  UMOV UR29, 0x10000000 ;  /* 0x10000000001d7882 */ /* 0x000fe20000000000 */
[----:B------:R-:W-:Y:S01]  /*20e0*/  UMOV UR19, UR35 ;  /* 0x0000002300137c82 */ /* 0x000fe20008000000 */
[----:B------:R-:W-:Y:S01]  /*20f0*/  UMOV UR20, UR36 ;  /* 0x0000002400147c82 */ /* 0x000fe20008000000 */
[----:B------:R-:W-:Y:S01]  /*2100*/  UMOV UR12, UR36 ;  /* 0x00000024000c7c82 */ /* 0x000fe20008000000 */
[----:B------:R1:W-:Y:S01]  /*2110*/  UTMALDG.3D.MULTICAST.2CTA [UR16], [UR4], UR10, desc[UR28] ;  /* 0x00001c10040073b4 */ /* 0x0003e2000821180a */
[----:B------:R-:W-:Y:S01]  /*2120*/  UMOV UR9, UR17 ;  /* 0x0000001100097c82 */ /* 0x000fe20008000000 */
[----:B------:R-:W-:-:S04]  /*2130*/  UIADD3 UR13, UPT, UPT, UR13, 0x1, URZ ;  /* 0x000000010d0d7890 */ /* 0x000fc8000fffe0ff */
[----:B------:R-:W-:Y:S01]  /*2140*/  UISETP.NE.AND UP0, UPT, UR13, UR24, UPT ;  /* 0x000000180d00728c */ /* 0x000fe2000bf05270 */
[----:B-1----:R-:W-:Y:S01]  /*2150*/  UMOV UR10, UR18 ;  /* 0x00000012000a7c82 */ /* 0x002fe20008000000 */
[----:B------:R-:W-:Y:S01]  /*2160*/  UMOV UR4, UR7 ;  /* 0x0000000700047c82 */ /* 0x000fe20008000000 */
[----:B------:R3:W-:Y:S06]  /*2170*/  UTMALDG.3D.2CTA [UR8], [UR14], desc[UR28] ;  /* 0x00001c080e0075b4 */ /* 0x0007ec0008211000 */
[----:B---3--:R-:W-:Y:S05]  /*2180*/  BRA.U UP0, `(.L_x_38) ;  /* 0xfffffffd00447547 */ /* 0x008fea000b83ffff */
.L_x_32:
[C---:B------:R-:W-:Y:S01]  /*2190*/  LEA R3, R11.reuse, UR6, 0x3 ;  /* 0x000000060b037c11 */ /* 0x040fe2000f8e18ff */
[----:B------:R-:W-:Y:S01]  /*21a0*/  NOP ;  /* 0x0000000000007918 */ /* 0x000fe20000000000 */
[----:B-1----:R-:W-:Y:S02]  /*21b0*/  SHF.L.U32 R0, R10, 0x1f, RZ ;  /* 0x0000001f0a007819 */ /* 0x002fe400000006ff */
[----:B------:R-:W-:Y:S02]  /*21c0*/  LEA R4, R11, UR6, 0x4 ;  /* 0x000000060b047c11 */ /* 0x000fe4000f8e20ff */
[----:B--2-4-:R-:W1:Y:S02]  /*21d0*/  SYNCS.PHASECHK.TRANS64.TRYWAIT P0, [R3+URZ+0x70], R0 ;  /* 0x00007000030075a7 */ /* 0x014e6400080011ff */
[----:B-1----:R-:W-:Y:S05]  /*21e0*/  @!P0 BRA `(.L_x_39) ;  /* 0x0000006800e88947 */ /* 0x002fea0003800000 */
.L_x_150:
[----:B------:R-:W2:Y:S01]  /*21f0*/  LDS.128 R4, [R4+0x100] ;  /* 0x0001000004047984 */ /* 0x000ea20000000c00 */
[----:B------:R-:W-:Y:S01]  /*2200*/  UISETP.GE.AND UP0, UPT, UR45, 0x1, UPT ;  /* 0x000000012d00788c */ /* 0x000fe2000bf06270 */
[----:B------:R-:W-:Y:S01]  /*2210*/  @!PT LDS RZ, [RZ] ;  /* 0x00000000fffff984 */ /* 0x000fe20000000800 */
[----:B------:R-:W-:Y:S01]  /*2220*/  @!PT LDS RZ, [RZ] ;  /* 0x00000000fffff984 */ /* 0x000fe20000000800 */
[----:B------:R-:W-:Y:S01]  /*2230*/  @!PT LDS RZ, [RZ] ;  /* 0x00000000fffff984 */ /* 0x000fe20000000800 */
[----:B------:R-:W-:Y:S01]  /*2240*/  @!PT LDS RZ, [RZ] ;  /* 0x00000000fffff984 */ /* 0x000fe20000000800 */
[----:B------:R3:W-:Y:S06]  /*2250*/  MEMBAR.ALL.CTA ;  /* 0x0000000000007992 */ /* 0x0007ec0000008000 */
[----:B---3--:R-:W3:Y:S01]  /*2260*/  FENCE.VIEW.ASYNC.S ;  /* 0x00000000000073c6 */ /* 0x008ee20000000000 */
[----:B--2---:R-:W-:-:S13]  /*2270*/  LOP3.LUT P0, RZ, R6, 0x1, RZ, 0xc0, !PT ;  /* 0x0000000106ff7812 */ /* 0x004fda000780c0ff */
[----:B---3--:R-:W-:Y:S01]  /*2280*/  VOTEU.ANY UP1, P0 ;  /* 0x0000000000ff7886 */ /* 0x008fe20000020100 */
[----:B------:R-:W-:-:S13]  /*2290*/  PLOP3.LUT P0, PT, PT, PT, UP1, 0x80, 0x8 ;  /* 0x000000000008781c */ /* 0x000fda0003f0f018 */
[----:B-1----:R-:W-:Y:S02]  /*22a0*/  @P0 LOP3.LUT R0, R5, 0xffff, RZ, 0xc0, !PT ;  /* 0x0000ffff05000812 */ /* 0x002fe400078ec0ff */
[----:B------:R-:W-:Y:S02]  /*22b0*/  @P0 MOV R2, R4 ;  /* 0x0000000400020202 */ /* 0x000fe40000000f00 */
[----:B------:R-:W-:Y:S01]  /*22c0*/  @P0 R2UR UR5, R0 ;  /* 0x00000000000502ca */ /* 0x000fe200000e0000 */
[----:B------:R-:W-:Y:S01]  /*22d0*/  VIADD R0, R3, 0x80 ;  /* 0x0000008003007836 */ /* 0x000fe20000000000 */
[----:B------:R-:W-:Y:S02]  /*22e0*/  @P0 SHF.R.U32.HI R4, RZ, 0x10, R5 ;  /* 0x00000010ff040819 */ /* 0x000fe40000011605 */
[----:B------:R-:W-:Y:S02]  /*22f0*/  @P0 R2UR UR8, R2 ;  /* 0x00000000020802ca */ /* 0x000fe400000e0000 */
[----:B------:R-:W-:-:S02]  /*2300*/  PRMT R0, RZ, 0x654, R0 ;  /* 0x00000654ff007816 */ /* 0x000fc40000000000 */
[----:B------:R-:W-:Y:S02]  /*2310*/  @P0 R2UR UR4, R4 ;  /* 0x00000000040402ca */ /* 0x000fe400000e0000 */
[----:B------:R1:W-:Y:S03]  /*2320*/  SYNCS.ARRIVE.TRANS64.RED.A1T0 RZ, [R0+URZ], RZ ;  /* 0x000000ff00ff79a7 */ /* 0x0003e600081004ff */
[----:B------:R-:W-:-:S04]  /*2330*/  @UP1 UMOV UR30, UR5 ;  /* 0x00000005001e1c82 */ /* 0x000fc80008000000 */
[----:B------:R-:W-:-:S04]  /*2340*/  @UP1 UMOV UR31, UR8 ;  /* 0x00000008001f1c82 */ /* 0x000fc80008000000 */
[----:B------:R-:W-:Y:S01]  /*2350*/  @UP1 UMOV UR36, UR4 ;  /* 0x0000000400241c82 */ /* 0x000fe20008000000 */
[----:B------:R-:W-:Y:S05]  /*2360*/  BRA.U !UP0, `(.L_x_40) ;  /* 0x0000000108d47547 */ /* 0x000fea000b800000 */
[----:B------:R-:W2:Y:S01]  /*2370*/  LDCU.128 UR12, c[0x0][0xb10] ;  /* 0x00016200ff0c77ac */ /* 0x000ea20008000c00 */
[----:B------:R-:W3:Y:S01]  /*2380*/  LDCU UR24, c[0x0][0xb20] ;  /* 0x00016400ff1877ac */ /* 0x000ee20008000800 */
[----:B------:R-:W4:Y:S01]  /*2390*/  LDCU UR20, c[0x0][0xb0c] ;  /* 0x00016180ff1477ac */ /* 0x000f220008000800 */
[----:B------:R-:W1:Y:S01]  /*23a0*/  LDCU.64 UR10, c[0x0][0xb28] ;  /* 0x00016500ff0a77ac */ /* 0x000e620008000a00 */
[----:B------:R-:W-:Y:S02]  /*23b0*/  UISETP.NE.AND UP3, UPT, UR45, 0x1, UPT ;  /* 0x000000012d00788c */ /* 0x000fe4000bf65270 */
[----:B--2---:R-:W-:Y:S02]  /*23c0*/  UIMAD.WIDE.U32 UR8, UR37, UR15, URZ ;  /* 0x0000000f250872a5 */ /* 0x004fe4000f8e00ff */
[----:B------:R-:W-:Y:S02]  /*23d0*/  UIMAD.WIDE.U32 UR4, UR38, UR12, URZ ;  /* 0x0000000c260472a5 */ /* 0x000fe4000f8e00ff */
[----:B------:R-:W-:-:S02]  /*23e0*/  UISETP.NE.AND UP0, UPT, UR14, 0x1, UPT ;  /* 0x000000010e00788c */ /* 0x000fc4000bf05270 */
[----:B------:R-:W-:Y:S01]  /*23f0*/  UIMAD.WIDE.U32 UR28, UR30, UR15, URZ ;  /* 0x0000000f1e1c72a5 */ /* 0x000fe2000f8e00ff */
[----:B------:R-:W-:Y:S02]  /*2400*/  UMOV UR8, UR9 ;  /* 0x0000000900087c82 */ /* 0x000fe40008000000 */
[----:B------:R-:W-:Y:S01]  /*2410*/  UMOV UR4, UR5 ;  /* 0x0000000500047c82 */ /* 0x000fe20008000000 */
[----:B---3--:R-:W-:Y:S02]  /*2420*/  USHF.R.U32.HI UR8, URZ, UR24, UR8 ;  /* 0x00000018ff087299 */ /* 0x008fe40008011608 */
[----:B----4-:R-:W-:Y:S02]  /*2430*/  UISETP.NE.AND UP2, UPT, UR20, 0x1, UPT ;  /* 0x000000011400788c */ /* 0x010fe4000bf45270 */
[----:B------:R-:W-:Y:S02]  /*2440*/  USHF.R.U32.HI UR4, URZ, UR13, UR4 ;  /* 0x0000000dff047299 */ /* 0x000fe40008011604 */
[----:B------:R-:W-:-:S02]  /*2450*/  USEL UR5, UR37, UR8, !UP0 ;  /* 0x0000000825057287 */ /* 0x000fc4000c000000 */
[----:B------:R-:W-:Y:S02]  /*2460*/  USEL UR8, UR38, UR4, !UP2 ;  /* 0x0000000426087287 */ /* 0x000fe4000d000000 */
[----:B-1----:R-:W-:Y:S01]  /*2470*/  UIMAD.WIDE.U32 UR16, UR5, UR10, URZ ;  /* 0x0000000a051072a5 */ /* 0x002fe2000f8e00ff */
[----:B------:R-:W-:Y:S01]  /*2480*/  UMOV UR4, UR29 ;  /* 0x0000001d00047c82 */ /* 0x000fe20008000000 */
[----:B------:R-:W-:Y:S02]  /*2490*/  UIMAD.WIDE.U32 UR18, UR31, UR12, URZ ;  /* 0x0000000c1f1272a5 */ /* 0x000fe4000f8e00ff */
[----:B------:R-:W-:-:S03]  /*24a0*/  UIMAD.WIDE.U32 UR28, UR8, UR10, URZ ;  /* 0x0000000a081c72a5 */ /* 0x000fc6000f8e00ff */
[----:B------:R-:W-:Y:S01]  /*24b0*/  UMOV UR16, UR17 ;  /* 0x0000001100107c82 */ /* 0x000fe20008000000 */
[----:B------:R-:W-:Y:S02]  /*24c0*/  USHF.R.U32.HI UR4, URZ, UR24, UR4 ;  /* 0x00000018ff047299 */ /* 0x000fe40008011604 */
[----:B------:R-:W-:Y:S01]  /*24d0*/  @UP3 USHF.R.U32.HI UR5, URZ, UR11, UR16 ;  /* 0x0000000bff053299 */ /* 0x000fe20008011610 */
[----:B------:R-:W-:Y:S01]  /*24e0*/  UMOV UR18, UR19 ;  /* 0x0000001300127c82 */ /* 0x000fe20008000000 */
[----:B------:R-:W-:Y:S01]  /*24f0*/  UMOV UR28, UR29 ;  /* 0x0000001d001c7c82 */ /* 0x000fe20008000000 */
[----:B------:R-:W-:Y:S02]  /*2500*/  USHF.R.U32.HI UR13, URZ, UR13, UR18 ;  /* 0x0000000dff0d7299 */ /* 0x000fe40008011612 */
[----:B------:R-:W-:Y:S02]  /*2510*/  USEL UR4, UR30, UR4, !UP0 ;  /* 0x000000041e047287 */ /* 0x000fe4000c000000 */
[----:B------:R-:W-:-:S02]  /*2520*/  @UP3 USHF.R.U32.HI UR8, URZ, UR11, UR28 ;  /* 0x0000000bff083299 */ /* 0x000fc4000801161c */
[----:B------:R-:W-:Y:S02]  /*2530*/  UIMAD UR9, UR45, UR5, URZ ;  /* 0x000000052d0972a4 */ /* 0x000fe4000f8e02ff */
[----:B------:R-:W-:Y:S02]  /*2540*/  USEL UR5, UR31, UR13, !UP2 ;  /* 0x0000000d1f057287 */ /* 0x000fe4000d000000 */
[----:B------:R-:W-:Y:S02]  /*2550*/  UIMAD UR12, UR45, UR8, URZ ;  /* 0x000000082d0c72a4 */ /* 0x000fe4000f8e02ff */
[----:B------:R-:W-:Y:S02]  /*2560*/  UISETP.GE.AND UP0, UPT, UR4, UR9, UPT ;  /* 0x000000090400728c */ /* 0x000fe4000bf06270 */
[----:B------:R-:W-:Y:S02]  /*2570*/  UIMAD.WIDE.U32 UR16, UR4, UR10, URZ ;  /* 0x0000000a041072a5 */ /* 0x000fe4000f8e00ff */
[----:B------:R-:W-:-:S02]  /*2580*/  UISETP.GE.OR UP0, UPT, UR5, UR12, UP0 ;  /* 0x0000000c0500728c */ /* 0x000fc40008706670 */
        /* <DEDUP_REMOVED lines=19> */
.L_x_40:
[----:B------:R-:W2:Y:S02]  /*26c0*/  LDCU UR4, c[0x0][0xb30] ;  /* 0x00016600ff0477ac */ /* 0x000ea40008000800 */
[----:B--2---:R-:W-:-:S09]  /*26d0*/  UISETP.NE.AND UP0, UPT, UR4, 0x1, UPT ;  /* 0x000000010400788c */ /* 0x004fd2000bf05270 */
[----:B------:R-:W-:Y:S05]  /*26e0*/  BRA.U UP0, `(.L_x_41) ;  /* 0x0000000100447547 */ /* 0x000fea000b800000 */
[----:B------:R-:W2:Y:S01]  /*26f0*/  LDCU.128 UR12, c[0x0][0xb10] ;  /* 0x00016200ff0c77ac */ /* 0x000ea20008000c00 */
[----:B------:R-:W3:Y:S01]  /*2700*/  LDCU UR10, c[0x0][0xb0c] ;  /* 0x00016180ff0a77ac */ /* 0x000ee20008000800 */
[----:B------:R-:W4:Y:S01]  /*2710*/  LDCU UR11, c[0x0][0xb20] ;  /* 0x00016400ff0b77ac */ /* 0x000f220008000800 */
[----:B--2---:R-:W-:Y:S02]  /*2720*/  UIMAD.WIDE.U32 UR8, UR31, UR12, URZ ;  /* 0x0000000c1f0872a5 */ /* 0x004fe4000f8e00ff */
[----:B------:R-:W-:Y:S02]  /*2730*/  UIMAD.WIDE.U32 UR4, UR30, UR15, URZ ;  /* 0x0000000f1e0472a5 */ /* 0x000fe4000f8e00ff */
[----:B---3--:R-:W-:Y:S02]  /*2740*/  UISETP.NE.AND UP2, UPT, UR10, 0x1, UPT ;  /* 0x000000010a00788c */ /* 0x008fe4000bf45270 */
[----:B------:R-:W-:Y:S01]  /*2750*/  UISETP.NE.AND UP0, UPT, UR14, 0x1, UPT ;  /* 0x000000010e00788c */ /* 0x000fe2000bf05270 */
[----:B------:R-:W-:-:S02]  /*2760*/  UMOV UR8, UR9 ;  /* 0x0000000900087c82 */ /* 0x000fc40008000000 */
[----:B------:R-:W-:Y:S01]  /*2770*/  UMOV UR4, UR5 ;  /* 0x0000000500047c82 */ /* 0x000fe20008000000 */
[----:B------:R-:W-:Y:S02]  /*2780*/  USHF.R.U32.HI UR13, URZ, UR13, UR8 ;  /* 0x0000000dff0d7299 */ /* 0x000fe40008011608 */
[----:B----4-:R-:W-:Y:S02]  /*2790*/  USHF.R.U32.HI UR4, URZ, UR11, UR4 ;  /* 0x0000000bff047299 */ /* 0x010fe40008011604 */
[----:B------:R-:W-:Y:S02]  /*27a0*/  USEL UR5, UR31, UR13, !UP2 ;  /* 0x0000000d1f057287 */ /* 0x000fe4000d000000 */
[----:B------:R-:W-:-:S04]  /*27b0*/  USEL UR4, UR30, UR4, !UP0 ;  /* 0x000000041e047287 */ /* 0x000fc8000c000000 */
[----:B------:R-:W-:Y:S02]  /*27c0*/  UIADD3 UR8, UPT, UPT, UR5, -UR4, URZ ;  /* 0x8000000405087290 */ /* 0x000fe4000fffe0ff */
[----:B------:R-:W-:Y:S02]  /*27d0*/  UIADD3 UR4, UPT, UPT, -UR5, UR4, URZ ;  /* 0x0000000405047290 */ /* 0x000fe4000fffe1ff */
[----:B------:R-:W-:Y:S02]  /*27e0*/  UIMAD UR30, UR8, UR14, UR30 ;  /* 0x0000000e081e72a4 */ /* 0x000fe4000f8e021e */
[----:B------:R-:W-:-:S12]  /*27f0*/  UIMAD UR31, UR4, UR10, UR31 ;  /* 0x0000000a041f72a4 */ /* 0x000fd8000f8e021f */
.L_x_41:
[----:B------:R-:W-:Y:S01]  /*2800*/  VIADD R11, R11, 0x1 ;  /* 0x000000010b0b7836 */ /* 0x000fe20000000000 */
[----:B------:R-:W-:Y:S01]  /*2810*/  R2UR UR4, R50 ;  /* 0x00000000320472ca */ /* 0x000fe200000e0000 */
[----:B------:R-:W-:Y:S01]  /*2820*/  UIADD3 UR24, UPT, UPT, UR30, UR63, URZ ;  /* 0x0000003f1e187290 */ /* 0x000fe2000fffe0ff */
[----:B------:R-:W-:Y:S02]  /*2830*/  PLOP3.LUT P1, PT, PT, PT, PT, 0x80, 0x8 ;  /* 0x000000000008781c */ /* 0x000fe40003f2f070 */
[----:B------:R-:W-:-:S04]  /*2840*/  ISETP.NE.AND P0, PT, R11, 0x2, PT ;  /* 0x000000020b00780c */ /* 0x000fc80003f05270 */
[----:B-1----:R-:W-:Y:S02]  /*2850*/  SEL R0, RZ, 0x1, P0 ;  /* 0x00000001ff007807 */ /* 0x002fe40000000000 */
[----:B------:R-:W-:Y:S02]  /*2860*/  SEL R11, R11, RZ, P0 ;  /* 0x000000ff0b0b7207 */ /* 0x000fe40000000000 */
[----:B------:R-:W-:Y:S01]  /*2870*/  LOP3.LUT R10, R10, R0, RZ, 0x3c, !PT ;  /* 0x000000000a0a7212 */ /* 0x000fe200078e3cff */
[----:B------:R-:W-:Y:S01]  /*2880*/  UIADD3 UR20, UPT, UPT, UR31, UR4, URZ ;  /* 0x000000041f147290 */ /* 0x000fe2000fffe0ff */
[----:B------:R-:W-:Y:S11]  /*2890*/  BRA.U UP1, `(.L_x_42) ;  /* 0xfffffff101287547 */ /* 0x000ff6000b83ffff */
[----:B------:R-:W-:Y:S01]  /*28a0*/  UIADD3 UR6, UPT, UPT, UR6, 0x10, URZ ;  /* 0x0000001006067890 */ /* 0x000fe2000fffe0ff */
[----:B------:R-:W-:-:S03]  /*28b0*/  SHF.L.U32 R2, R12, 0x1f, RZ ;  /* 0x0000001f0c027819 */ /* 0x000fc600000006ff */
[----:B------:R-:W-:-:S09]  /*28c0*/  ULEA UR4, UR7, UR6, 0x3 ;  /* 0x0000000607047291 */ /* 0x000fd2000f8e18ff */
[----:B------:R-:W1:Y:S02]  /*28d0*/  SYNCS.PHASECHK.TRANS64.TRYWAIT P0, [UR4], R2 ;  /* 0x00000002ff0075a7 */ /* 0x000e640008001104 */
[----:B-1----:R-:W-:Y:S05]  /*28e0*/  @!P0 BRA `(.L_x_43) ;  /* 0x00000064003c8947 */ /* 0x002fea0003800000 */
.L_x_152:
[----:B------:R-:W-:-:S04]  /*28f0*/  UIADD3 UR4, UPT, UPT, UR7, 0x1, URZ ;  /* 0x0000000107047890 */ /* 0x000fc8000fffe0ff */
[----:B------:R-:W-:-:S04]  /*2900*/  UISETP.NE.AND UP0, UPT, UR4, 0x2, UPT ;  /* 0x000000020400788c */ /* 0x000fc8000bf05270 */
[----:B------:R-:W-:Y:S02]  /*2910*/  USEL UR5, URZ, 0x1, UP0 ;  /* 0x00000001ff057887 */ /* 0x000fe40008000000 */
[----:B------:R-:W-:-:S04]  /*2920*/  USEL UR4, UR4, URZ, UP0 ;  /* 0x000000ff04047287 */ /* 0x000fc80008000000 */
[----:B------:R-:W-:Y:S01]  /*2930*/  ULEA UR4, UR4, UR6, 0x3 ;  /* 0x0000000604047291 */ /* 0x000fe2000f8e18ff */
[----:B-1----:R-:W-:-:S04]  /*2940*/  LOP3.LUT R2, R12, UR5, RZ, 0x3c, !PT ;  /* 0x000000050c027c12 */ /* 0x002fc8000f8e3cff */
[----:B------:R-:W-:Y:S01]  /*2950*/  SHF.L.U32 R2, R2, 0x1f, RZ ;  /* 0x0000001f02027819 */ /* 0x000fe200000006ff */
[----:B------:R-:W-:-:S07]  /*2960*/  IMAD.U32 R0, RZ, RZ, UR4 ;  /* 0x00000004ff007e24 */ /* 0x000fce000f8e00ff */
.L_x_44:
[----:B-1----:R1:W2:Y:S02]  /*2970*/  SYNCS.PHASECHK.TRANS64.TRYWAIT P0, [R0+URZ], R2 ;  /* 0x00000002000075a7 */ /* 0x0022a400080011ff */
[----:B--2---:R-:W-:Y:S05]  /*2980*/  @!P0 NANOSLEEP.SYNCS 0x989680 ;  /* 0x009896800000895d */ /* 0x004fea0003900000 */
[----:B------:R-:W2:Y:S02]  /*2990*/  @!P0 SYNCS.PHASECHK.TRANS64 P0, [R0+URZ], R2 ;  /* 0x00000002000085a7 */ /* 0x000ea400080010ff */
[----:B--2---:R-:W-:Y:S05]  /*29a0*/  @P0 EXIT ;  /* 0x000000000000094d */ /* 0x004fea0003800000 */
[----:B------:R-:W-:Y:S05]  /*29b0*/  BRA `(.L_x_44) ;  /* 0xfffffffc00ec7947 */ /* 0x000fea000383ffff */
.L_x_22:
[----:B------:R-:W-:-:S04]  /*29c0*/  UISETP.NE.AND UP0, UPT, UR47, URZ, UPT ;  /* 0x000000ff2f00728c */ /* 0x000fc8000bf05270 */
[----:B------:R-:W-:-:S09]  /*29d0*/  UISETP.NE.OR UP0, UPT, UR25, 0x1, UP0 ;  /* 0x000000011900788c */ /* 0x000fd20008705670 */
[----:B------:R-:W-:Y:S05]  /*29e0*/  BRA.U UP0, `(.L_x_45) ;  /* 0x0000000500487547 */ /* 0x000fea000b800000 */
[----:B------:R-:W-:Y:S01]  /*29f0*/  ISETP.GE.U32.AND P2, PT, R0, 0x4, PT ;  /* 0x000000040000780c */ /* 0x000fe20003f46070 */
[----:B------:R-:W-:Y:S01]  /*2a00*/  IMAD.MOV.U32 R12, RZ, RZ, 0x1 ;  /* 0x00000001ff0c7424 */ /* 0x000fe200078e00ff */
[----:B------:R-:W-:Y:S02]  /*2a10*/  CS2R R10, SRZ ;  /* 0x00000000000a7805 */ /* 0x000fe4000001ff00 */
[----:B------:R-:W-:Y:S01]  /*2a20*/  CS2R R8, SRZ ;  /* 0x0000000000087805 */ /* 0x000fe2000001ff00 */
[----:B------:R-:W-:Y:S01]  /*2a30*/  UMOV UR6, 0x400 ;  /* 0x0000040000067882 */ /* 0x000fe20000000000 */
[----:B------:R-:W-:Y:S01]  /*2a40*/  UMOV UR5, URZ ;  /* 0x000000ff00057c82 */ /* 0x000fe20008000000 */
[----:B------:R-:W-:-:S12]  /*2a50*/  ULEA UR6, UR47, UR6, 0x18 ;  /* 0x000000062f067291 */ /* 0x000fd8000f8ec0ff */
.L_x_49:
[----:B------:R-:W-:Y:S02]  /*2a60*/  LEA R2, R8, UR6, 0x3 ;  /* 0x0000000608027c11 */ /* 0x000fe4000f8e18ff */
[----:B------:R-:W-:-:S03]  /*2a70*/  SHF.L.U32 R4, R9, 0x1f, RZ ;  /* 0x0000001f09047819 */ /* 0x000fc600000006ff */
[----:B------:R-:W-:Y:S01]  /*2a80*/  VIADD R5, R2, 0xe0 ;  /* 0x000000e002057836 */ /* 0x000fe20000000000 */
[----:B------:R-:W1:Y:S02]  /*2a90*/  SYNCS.PHASECHK.TRANS64.TRYWAIT P0, [R2+URZ+0xd0], R4 ;  /* 0x0000d004020075a7 */ /* 0x000e6400080011ff */
[----:B-1----:R-:W-:Y:S05]  /*2aa0*/  @!P0 BRA `(.L_x_46) ;  /* 0x0000006000e48947 */ /* 0x002fea0003800000 */
.L_x_153:
[----:B------:R-:W-:Y:S01]  /*2ab0*/  ULEA UR4, UR5, UR6, 0x3 ;  /* 0x0000000605047291 */ /* 0x000fe2000f8e18ff */
[----:B-1----:R-:W-:Y:S01]  /*2ac0*/  PRMT R2, RZ, 0x654, R5 ;  /* 0x00000654ff027816 */ /* 0x002fe20000000005 */
[----:B------:R-:W-:Y:S01]  /*2ad0*/  @!P2 IMAD.MOV.U32 R4, RZ, RZ, 0x10 ;  /* 0x00000010ff04a424 */ /* 0x000fe200078e00ff */
[----:B------:R-:W-:Y:S01]  /*2ae0*/  SHF.L.U32 R5, R12, 0x1f, RZ ;  /* 0x0000001f0c057819 */ /* 0x000fe200000006ff */
[----:B------:R-:W-:Y:S01]  /*2af0*/  UIADD3 UR7, UPT, UPT, UR4, 0x70, URZ ;  /* 0x0000007004077890 */ /* 0x000fe2000fffe0ff */
[----:B------:R1:W-:Y:S05]  /*2b00*/  SYNCS.ARRIVE.TRANS64.RED.A1T0 RZ, [R2+URZ], RZ ;  /* 0x000000ff02ff79a7 */ /* 0x0003ea00081004ff */
[----:B------:R-:W-:Y:S01]  /*2b10*/  IMAD.U32 R6, RZ, RZ, UR7 ;  /* 0x00000007ff067e24 */ /* 0x000fe2000f8e00ff */
[----:B------:R-:W2:Y:S04]  /*2b20*/  SYNCS.PHASECHK.TRANS64.TRYWAIT P0, [UR4+0x80], R5 ;  /* 0x00008005ff0075a7 */ /* 0x000ea80008001104 */
[----:B------:R-:W-:Y:S01]  /*2b30*/  PRMT R6, R0, 0x654, R6 ;  /* 0x0000065400067816 */ /* 0x000fe20000000006 */
[----:B-12---:R-:W-:Y:S06]  /*2b40*/  @!P0 BRA `(.L_x_47) ;  /* 0x0000006000d08947 */ /* 0x006fec0003800000 */
.L_x_155:
[----:B------:R-:W-:Y:S01]  /*2b50*/  ULEA UR8, UR5, UR6, 0x4 ;  /* 0x0000000605087291 */ /* 0x000fe2000f8e20ff */
[----:B------:R-:W-:Y:S01]  /*2b60*/  SEL R3, R6, R3, !P2 ;  /* 0x0000000306037207 */ /* 0x000fe20005000000 */
[----:B------:R-:W-:Y:S01]  /*2b70*/  UIADD3 UR9, UPT, UPT, UR4, 0x70, URZ ;  /* 0x0000007004097890 */ /* 0x000fe2000fffe0ff */
[----:B-1----:R-:W-:Y:S01]  /*2b80*/  LEA R2, R11, UR6, 0x3 ;  /* 0x000000060b027c11 */ /* 0x002fe2000f8e18ff */
[----:B------:R-:W-:Y:S01]  /*2b90*/  UIADD3 UR8, UPT, UPT, UR8, 0x100, URZ ;  /* 0x0000010008087890 */ /* 0x000fe2000fffe0ff */
[----:B------:R1:W-:Y:S01]  /*2ba0*/  @!P2 SYNCS.ARRIVE.TRANS64.RED RZ, [R3+URZ], R4 ;  /* 0x0000000403ffa9a7 */ /* 0x0003e200080004ff */
[----:B------:R-:W-:Y:S01]  /*2bb0*/  UIADD3 UR4, UPT, UPT, UR5, 0x1, URZ ;  /* 0x0000000105047890 */ /* 0x000fe2000fffe0ff */
[----:B------:R-:W-:-:S03]  /*2bc0*/  VIADD R8, R8, 0x1 ;  /* 0x0000000108087836 */ /* 0x000fc60000000000 */
[----:B------:R-:W-:Y:S02]  /*2bd0*/  UISETP.NE.AND UP0, UPT, UR4, 0x2, UPT ;  /* 0x000000020400788c */ /* 0x000fe4000bf05270 */
[----:B------:R-:W-:Y:S01]  /*2be0*/  ISETP.NE.AND P0, PT, R8, 0x2, PT ;  /* 0x000000020800780c */ /* 0x000fe20003f05270 */
[----:B------:R-:W-:Y:S06]  /*2bf0*/  UGETNEXTWORKID.BROADCAST [UR8], [UR9] ;  /* 0x00000000080073ca */ /* 0x000fec0008000100 */
[----:B------:R-:W-:Y:S02]  /*2c00*/  USEL UR7, URZ, 0x1, UP0 ;  /* 0x00000001ff077887 */ /* 0x000fe40008000000 */
[----:B------:R-:W-:-:S04]  /*2c10*/  USEL UR5, UR4, URZ, UP0 ;  /* 0x000000ff04057287 */ /* 0x000fc80008000000 */
[----:B------:R-:W-:Y:S02]  /*2c20*/  LOP3.LUT R12, R12, UR7, RZ, 0x3c, !PT ;  /* 0x000000070c0c7c12 */ /* 0x000fe4000f8e3cff */
[----:B-1----:R-:W-:-:S04]  /*2c30*/  SHF.L.U32 R4, R10, 0x1f, RZ ;  /* 0x0000001f0a047819 */ /* 0x002fc800000006ff */
[----:B------:R-:W1:Y:S02]  /*2c40*/  SYNCS.PHASECHK.TRANS64.TRYWAIT P1, [R2+URZ+0x70], R4 ;  /* 0x00007004020075a7 */ /* 0x000e6400080211ff */
[----:B-1----:R-:W-:Y:S05]  /*2c50*/  @!P1 BRA `(.L_x_48) ;  /* 0x0000006000a49947 */ /* 0x002fea0003800000 */
.L_x_156:
[C---:B-1----:R-:W-:Y:S01]  /*2c60*/  LEA R4, R11.reuse, UR6, 0x4 ;  /* 0x000000060b047c11 */ /* 0x042fe2000f8e20ff */
[----:B------:R-:W-:Y:S01]  /*2c70*/  VIADD R2, R2, 0x80 ;  /* 0x0000008002027836 */ /* 0x000fe20000000000 */
[----:B------:R-:W-:Y:S01]  /*2c80*/  SEL R8, R8, RZ, P0 ;  /* 0x000000ff08087207 */ /* 0x000fe20000000000 */
[----:B------:R-:W-:-:S03]  /*2c90*/  VIADD R11, R11, 0x1 ;  /* 0x000000010b0b7836 */ /* 0x000fc60000000000 */
[----:B------:R-:W1:Y:S01]  /*2ca0*/  LDS.128 R4, [R4+0x100] ;  /* 0x0001000004047984 */ /* 0x000e620000000c00 */
[----:B------:R-:W-:Y:S02]  /*2cb0*/  PRMT R2, RZ, 0x654, R2 ;  /* 0x00000654ff027816 */ /* 0x000fe40000000002 */
[C---:B------:R-:W-:Y:S01]  /*2cc0*/  ISETP.NE.AND P1, PT, R11.reuse, 0x2, PT ;  /* 0x000000020b00780c */ /* 0x040fe20003f25270 */
[----:B------:R-:W-:Y:S01]  /*2cd0*/  @!PT LDS RZ, [RZ] ;  /* 0x00000000fffff984 */ /* 0x000fe20000000800 */
[----:B------:R-:W-:Y:S01]  /*2ce0*/  @!PT LDS RZ, [RZ] ;  /* 0x00000000fffff984 */ /* 0x000fe20000000800 */
[----:B------:R-:W-:Y:S01]  /*2cf0*/  @!PT LDS RZ, [RZ] ;  /* 0x00000000fffff984 */ /* 0x000fe20000000800 */
[----:B------:R-:W-:Y:S01]  /*2d00*/  @!PT LDS RZ, [RZ] ;  /* 0x00000000fffff984 */ /* 0x000fe20000000800 */
[----:B------:R2:W-:Y:S06]  /*2d10*/  MEMBAR.ALL.CTA ;  /* 0x0000000000007992 */ /* 0x0005ec0000008000 */
[----:B--2---:R-:W2:Y:S01]  /*2d20*/  FENCE.VIEW.ASYNC.S ;  /* 0x00000000000073c6 */ /* 0x004ea20000000000 */
[----:B------:R-:W-:Y:S01]  /*2d30*/  SEL R11, R11, RZ, P1 ;  /* 0x000000ff0b0b7207 */ /* 0x000fe20000800000 */
[----:B--2---:R2:W-:Y:S01]  /*2d40*/  SYNCS.ARRIVE.TRANS64.RED.A1T0 RZ, [R2+URZ], RZ ;  /* 0x000000ff02ff79a7 */ /* 0x0045e200081004ff */
[----:B-1----:R-:W-:-:S02]  /*2d50*/  LOP3.LUT P3, RZ, R6, 0x1, RZ, 0xc0, !PT ;  /* 0x0000000106ff7812 */ /* 0x002fc4000786c0ff */
[----:B------:R-:W-:-:S04]  /*2d60*/  SEL R4, RZ, 0x1, P1 ;  /* 0x00000001ff047807 */ /* 0x000fc80000800000 */
[----:B------:R-:W-:Y:S02]  /*2d70*/  LOP3.LUT R10, R10, R4, RZ, 0x3c, !PT ;  /* 0x000000040a0a7212 */ /* 0x000fe400078e3cff */
[----:B--2---:R-:W-:-:S04]  /*2d80*/  SEL R2, RZ, 0x1, P0 ;  /* 0x00000001ff027807 */ /* 0x004fc80000000000 */
[----:B------:R-:W-:Y:S01]  /*2d90*/  LOP3.LUT R9, R9, R2, RZ, 0x3c, !PT ;  /* 0x0000000209097212 */ /* 0x000fe200078e3cff */
[----:B------:R-:W-:Y:S06]  /*2da0*/  @P3 BRA `(.L_x_49) ;  /* 0xfffffffc002c3947 */ /* 0x000fec000383ffff */
[----:B------:R-:W-:Y:S01]  /*2db0*/  ULEA UR4, UR5, UR6, 0x3 ;  /* 0x0000000605047291 */ /* 0x000fe2000f8e18ff */
[----:B------:R-:W-:-:S08]  /*2dc0*/  SHF.L.U32 R2, R12, 0x1f, RZ ;  /* 0x0000001f0c027819 */ /* 0x000fd000000006ff */
[----:B------:R-:W1:Y:S02]  /*2dd0*/  SYNCS.PHASECHK.TRANS64 P0, [UR4+0x80], R2 ;  /* 0x00008002ff0075a7 */ /* 0x000e640008001004 */
[----:B-1----:R-:W-:Y:S05]  /*2de0*/  @P0 BRA `(.L_x_50) ;  /* 0x0000000000080947 */ /* 0x002fea0003800000 */
[----:B------:R-:W1:Y:S02]  /*2df0*/  SYNCS.PHASECHK.TRANS64.TRYWAIT P0, [UR4+0x80], R2 ;  /* 0x00008002ff0075a7 */ /* 0x000e640008001104 */
[----:B-1----:R-:W-:Y:S05]  /*2e00*/  @!P0 BRA `(.L_x_51) ;  /* 0x00000060004c8947 */ /* 0x002fea0003800000 */
.L_x_50:
[----:B------:R-:W-:-:S04]  /*2e10*/  UIADD3 UR7, UPT, UPT, UR5, 0x1, URZ ;  /* 0x0000000105077890 */ /* 0x000fc8000fffe0ff */
[----:B------:R-:W-:-:S04]  /*2e20*/  UISETP.NE.AND UP0, UPT, UR7, 0x2, UPT ;  /* 0x000000020700788c */ /* 0x000fc8000bf05270 */
[----:B------:R-:W-:Y:S02]  /*2e30*/  USEL UR8, URZ, 0x1, UP0 ;  /* 0x00000001ff087887 */ /* 0x000fe40008000000 */
[----:B------:R-:W-:-:S04]  /*2e40*/  USEL UR7, UR7, URZ, UP0 ;  /* 0x000000ff07077287 */ /* 0x000fc80008000000 */
[----:B------:R-:W-:Y:S01]  /*2e50*/  ULEA UR7, UR7, UR6, 0x3 ;  /* 0x0000000607077291 */ /* 0x000fe2000f8e18ff */
[----:B-1----:R-:W-:-:S04]  /*2e60*/  LOP3.LUT R2, R12, UR8, RZ, 0x3c, !PT ;  /* 0x000000080c027c12 */ /* 0x002fc8000f8e3cff */
[----:B------:R-:W-:-:S04]  /*2e70*/  SHF.L.U32 R0, R2, 0x1f, RZ ;  /* 0x0000001f02007819 */ /* 0x000fc800000006ff */
[----:B------:R-:W1:Y:S02]  /*2e80*/  SYNCS.PHASECHK.TRANS64 P0, [UR7+0x80], R0 ;  /* 0x00008000ff0075a7 */ /* 0x000e640008001007 */
[----:B-1----:R-:W-:Y:S05]  /*2e90*/  @P0 EXIT ;  /* 0x000000000000094d */ /* 0x002fea0003800000 */
[----:B------:R-:W-:Y:S02]  /*2ea0*/  SHF.L.U32 R2, R2, 0x1f, RZ ;  /* 0x0000001f02027819 */ /* 0x000fe400000006ff */
[----:B------:R-:W-:-:S07]  /*2eb0*/  MOV R0, UR7 ;  /* 0x0000000700007c02 */ /* 0x000fce0008000f00 */
.L_x_52:
[----:B-1----:R1:W2:Y:S02]  /*2ec0*/  SYNCS.PHASECHK.TRANS64.TRYWAIT P0, [R0+URZ+0x80], R2 ;  /* 0x00008002000075a7 */ /* 0x0022a400080011ff */
[----:B--2---:R-:W-:Y:S05]  /*2ed0*/  @!P0 NANOSLEEP.SYNCS 0x989680 ;  /* 0x009896800000895d */ /* 0x004fea0003900000 */
[----:B------:R-:W2:Y:S02]  /*2ee0*/  @!P0 SYNCS.PHASECHK.TRANS64 P0, [R0+URZ+0x80], R2 ;  /* 0x00008002000085a7 */ /* 0x000ea400080010ff */
[----:B--2---:R-:W-:Y:S05]  /*2ef0*/  @P0 EXIT ;  /* 0x000000000000094d */ /* 0x004fea0003800000 */
[----:B------:R-:W-:Y:S05]  /*2f00*/  BRA `(.L_x_52) ;  /* 0xfffffffc00ec7947 */ /* 0x000fea000383ffff */
.L_x_45:
[----:B------:R-:W-:Y:S05]  /*2f10*/  BRA.U UP4, `(.L_x_53) ;  /* 0x0000001104d87547 */ /* 0x000fea000b800000 */
[----:B------:R-:W-:Y:S01]  /*2f20*/  UMOV UR4, 0x40 ;  /* 0x0000004000047882 */ /* 0x000fe20000000000 */
[----:B------:R-:W-:Y:S01]  /*2f30*/  NOP ;  /* 0x0000000000007918 */ /* 0x000fe20000000000 */
[----:B------:R-:W-:Y:S01]  /*2f40*/  ULEA UR5, UR47, UR4, 0x18 ;  /* 0x000000042f057291 */ /* 0x000fe2000f8ec0ff */
[----:B------:R-:W-:Y:S02]  /*2f50*/  UMOV UR6, 0x400 ;  /* 0x0000040000067882 */ /* 0x000fe40000000000 */
[----:B------:R-:W-:-:S06]  /*2f60*/  ULEA UR6, UR47, UR6, 0x18 ;  /* 0x000000062f067291 */ /* 0x000fcc000f8ec0ff */
[----:B------:R-:W1:Y:S02]  /*2f70*/  LDS.U8 R0, [UR5+0x1c] ;  /* 0x00001c05ff007984 */ /* 0x000e640008000000 */
[----:B-1----:R-:W-:-:S13]  /*2f80*/  ISETP.NE.AND P0, PT, R0, RZ, PT ;  /* 0x000000ff0000720c */ /* 0x002fda0003f05270 */
[----:B------:R-:W-:Y:S05]  /*2f90*/  @P0 BRA `(.L_x_54) ;  /* 0x0000000400080947 */ /* 0x000fea0003800000 */
[----:B------:R-:W-:Y:S02]  /*2fa0*/  UISETP.NE.U32.AND UP1, UPT, UR48, 0x1, UPT ;  /* 0x000000013000788c */ /* 0x000fe4000bf25070 */
[----:B------:R-:W-:-:S07]  /*2fb0*/  UIADD3 UR7, UPT, UPT, UR5, 0x8, URZ ;  /* 0x0000000805077890 */ /* 0x000fce000fffe0ff */
[----:B------:R-:W-:Y:S05]  /*2fc0*/  BRA.U !UP1, `(.L_x_55) ;  /* 0x00000001099c7547 */ /* 0x000fea000b800000 */
[----:B------:R-:W-:Y:S01]  /*2fd0*/  ELECT P0, URZ, PT ;  /* 0x0000000000ff782f */ /* 0x000fe20003800000 */
[----:B------:R-:W-:-:S12]  /*2fe0*/  BSSY B0, `(.L_x_55) ;  /* 0x0000025000007945 */ /* 0x000fd80003800000 */
[----:B------:R-:W-:Y:S05]  /*2ff0*/  @!P0 BRA `(.L_x_56) ;  /* 0x00000000008c8947 */ /* 0x000fea0003800000 */
[----:B------:R-:W-:-:S05]  /*3000*/  UMOV UR4, 0x10 ;  /* 0x0000001000047882 */ /* 0x000fca0000000000 */
[----:B------:R-:W-:Y:S04]  /*3010*/  DEPBAR.LE SB1, 0x36 ;  /* 0x00009d800000791a */ /* 0x000fe80000000000 */
[----:B------:R-:W1:Y:S02]  /*3020*/  UTCATOMSWS.2CTA.FIND_AND_SET.ALIGN UP0, UR4, UR4 ;  /* 0x00000004000475e3 */ /* 0x000e640008200800 */
[----:B-1----:R-:W-:Y:S01]  /*3030*/  MOV R10, UR4 ;  /* 0x00000004000a7c02 */ /* 0x002fe20008000f00 */
[----:B------:R-:W-:Y:S06]  /*3040*/  BRA.U UP0, `(.L_x_57) ;  /* 0x0000000100187547 */ /* 0x000fec000b800000 */
.L_x_58:
[----:B------:R-:W-:Y:S05]  /*3050*/  NANOSLEEP 0x64 ;  /* 0x000000640000795d */ /* 0x000fea0003800000 */
[----:B------:R-:W-:-:S05]  /*3060*/  UMOV UR4, 0x10 ;  /* 0x0000001000047882 */ /* 0x000fca0000000000 */
[----:B------:R-:W-:Y:S04]  /*3070*/  DEPBAR.LE SB1, 0x36 ;  /* 0x00009d800000791a */ /* 0x000fe80000000000 */
[----:B------:R-:W1:Y:S02]  /*3080*/  UTCATOMSWS.2CTA.FIND_AND_SET.ALIGN UP0, UR4, UR4 ;  /* 0x00000004000475e3 */ /* 0x000e640008200800 */
[----:B-1----:R-:W-:Y:S01]  /*3090*/  MOV R10, UR4 ;  /* 0x00000004000a7c02 */ /* 0x002fe20008000f00 */
[----:B------:R-:W-:Y:S05]  /*30a0*/  BRA.U !UP0, `(.L_x_58) ;  /* 0xfffffffd08e87547 */ /* 0x000fea000b83ffff */
.L_x_57:
[----:B------:R-:W1:Y:S01]  /*30b0*/  LDS R6, [UR5+0x10] ;  /* 0x00001005ff067984 */ /* 0x000e620008000800 */
[----:B------:R-:W-:Y:S01]  /*30c0*/  IMAD.U32 R0, RZ, RZ, UR6 ;  /* 0x00000006ff007e24 */ /* 0x000fe2000f8e00ff */
[----:B------:R-:W-:-:S03]  /*30d0*/  MOV R4, UR49 ;  /* 0x0000003100047c02 */ /* 0x000fc60008000f00 */
[----:B------:R-:W-:Y:S01]  /*30e0*/  VIADD R0, R0, 0x120 ;  /* 0x0000012000007836 */ /* 0x000fe20000000000 */
[----:B-1----:R-:W-:-:S04]  /*30f0*/  SHF.L.U32 R6, R6, 0x1f, RZ ;  /* 0x0000001f06067819 */ /* 0x002fc800000006ff */
[----:B------:R-:W1:Y:S02]  /*3100*/  SYNCS.PHASECHK.TRANS64.TRYWAIT P0, [UR5+0x8], R6 ;  /* 0x00000806ff0075a7 */ /* 0x000e640008001105 */
[----:B-1----:R-:W-:Y:S05]  /*3110*/  @P0 BRA `(.L_x_59) ;  /* 0x0000000000080947 */ /* 0x002fea0003800000 */
[----:B------:R-:W1:Y:S02]  /*3120*/  SYNCS.PHASECHK.TRANS64.TRYWAIT P0, [UR5+0x8], R6 ;  /* 0x00000806ff0075a7 */ /* 0x000e640008001105 */
[----:B-1----:R-:W-:Y:S05]  /*3130*/  @!P0 BRA `(.L_x_60) ;  /* 0x0000005c00988947 */ /* 0x002fea0003800000 */
.L_x_59:
[----:B------:R-:W-:Y:S01]  /*3140*/  PRMT R4, R4, 0x654, R0 ;  /* 0x0000065404047816 */ /* 0x000fe20000000000 */
[----:B------:R-:W-:Y:S01]  /*3150*/  HFMA2 R0, -RZ, RZ, 0, 5.9604644775390625e-08 ;  /* 0x00000001ff007431 */ /* 0x000fe200000001ff */
[----:B------:R-:W-:Y:S01]  /*3160*/  UPRMT UR4, UR49, 0x654, UR7 ;  /* 0x0000065431047896 */ /* 0x000fe20008000007 */
[----:B------:R-:W-:Y:S02]  /*3170*/  IMAD.MOV.U32 R8, RZ, RZ, 0xffff ;  /* 0x0000ffffff087424 */ /* 0x000fe400078e00ff */
[----:B-1----:R-:W-:Y:S02]  /*3180*/  IMAD.MOV.U32 R6, RZ, RZ, 0x4 ;  /* 0x00000004ff067424 */ /* 0x002fe400078e00ff */
[----:B------:R-:W-:Y:S01]  /*3190*/  IMAD.SHL.U32 R9, R10, 0x20, RZ ;  /* 0x000000200a097824 */ /* 0x000fe200078e00ff */
[----:B------:R-:W-:Y:S02]  /*31a0*/  MOV R5, UR4 ;  /* 0x0000000400057c02 */ /* 0x000fe40008000f00 */
[-C--:B------:R-:W-:Y:S01]  /*31b0*/  SHF.L.U32 R8, R8, R10.reuse, RZ ;  /* 0x0000000a08087219 */ /* 0x080fe200000006ff */
[----:B------:R1:W-:Y:S01]  /*31c0*/  SYNCS.ARRIVE.TRANS64.RED RZ, [UR4], R6 ;  /* 0x00000006ffff79a7 */ /* 0x0003e20008000404 */
[----:B------:R-:W-:Y:S01]  /*31d0*/  SHF.L.U32 R7, R0, R10, RZ ;  /* 0x0000000a00077219 */ /* 0x000fe200000006ff */
[----:B------:R1:W-:Y:S04]  /*31e0*/  STS [UR6+0x120], R9 ;  /* 0x00012009ff007988 */ /* 0x0003e80008000806 */
[----:B------:R1:W-:Y:S04]  /*31f0*/  STAS [R4.64], R10 ;  /* 0x0000000a04007dbd */ /* 0x0003e8000c0008ff */
[----:B------:R1:W-:Y:S04]  /*3200*/  ATOMS.OR RZ, [UR5+0x14], R8 ;  /* 0x00001408ffff798c */ /* 0x0003e8000b000005 */
[----:B------:R1:W-:Y:S04]  /*3210*/  ATOMS.OR RZ, [UR5+0x18], R7 ;  /* 0x00001807ffff798c */ /* 0x0003e8000b000005 */
[----:B------:R1:W-:Y:S02]  /*3220*/  ATOMS.XOR RZ, [UR5+0x10], R0 ;  /* 0x00001000ffff798c */ /* 0x0003e4000b800005 */
.L_x_56:
[----:B------:R-:W-:Y:S05]  /*3230*/  BSYNC B0 ;  /* 0x0000000000007941 */ /* 0x000fea0003800000 */
.L_x_55:
[----:B------:R-:W-:Y:S05]  /*3240*/  BRA.U UP1, `(.L_x_61) ;  /* 0x00000001016c7547 */ /* 0x000fea000b800000 */
[----:B------:R-:W-:-:S03]  /*3250*/  UMOV UR4, 0xffffffff ;  /* 0xffffffff00047882 */ /* 0x000fc60000000000 */
[----:B------:R-:W-:Y:S05]  /*3260*/  BRA.DIV UR4, `(.L_x_62) ;  /* 0x0000005e04647947 */ /* 0x000fea000b800000 */
[----:B------:R-:W-:-:S13]  /*3270*/  ELECT P6, URZ, PT ;  /* 0x0000000000ff782f */ /* 0x000fda00038c0000 */
.L_x_160:
[----:B------:R-:W-:Y:S05]  /*3280*/  @!P6 BRA `(.L_x_61) ;  /* 0x00000000005ce947 */ /* 0x000fea0003800000 */
[----:B-1----:R-:W1:Y:S02]  /*3290*/  LDS R4, [UR5+0x10] ;  /* 0x00001005ff047984 */ /* 0x002e640008000800 */
[----:B-1----:R-:W-:-:S04]  /*32a0*/  SHF.L.U32 R4, R4, 0x1f, RZ ;  /* 0x0000001f04047819 */ /* 0x002fc800000006ff */
[----:B------:R-:W1:Y:S02]  /*32b0*/  SYNCS.PHASECHK.TRANS64.TRYWAIT P0, [UR5+0x8], R4 ;  /* 0x00000804ff0075a7 */ /* 0x000e640008001105 */
[----:B-1----:R-:W-:Y:S05]  /*32c0*/  @P0 BRA `(.L_x_63) ;  /* 0x0000000000080947 */ /* 0x002fea0003800000 */
[----:B------:R-:W1:Y:S02]  /*32d0*/  SYNCS.PHASECHK.TRANS64.TRYWAIT P0, [UR5+0x8], R4 ;  /* 0x00000804ff0075a7 */ /* 0x000e640008001105 */
[----:B-1----:R-:W-:Y:S05]  /*32e0*/  @!P0 BRA `(.L_x_64) ;  /* 0x0000005c00648947 */ /* 0x002fea0003800000 */
.L_x_63:
[----:B------:R-:W2:Y:S01]  /*32f0*/  LDS R6, [UR6+0x120] ;  /* 0x00012006ff067984 */ /* 0x000ea20008000800 */
[----:B-1----:R-:W-:Y:S02]  /*3300*/  HFMA2 R0, -RZ, RZ, 0, 5.9604644775390625e-08 ;  /* 0x00000001ff007431 */ /* 0x002fe400000001ff */
[----:B------:R-:W-:Y:S01]  /*3310*/  IMAD.MOV.U32 R4, RZ, RZ, 0xffff ;  /* 0x0000ffffff047424 */ /* 0x000fe200078e00ff */
[----:B------:R-:W-:Y:S01]  /*3320*/  UPRMT UR4, UR49, 0x654, UR7 ;  /* 0x0000065431047896 */ /* 0x000fe20008000007 */
[----:B--2---:R-:W-:-:S03]  /*3330*/  IMAD.SHL.U32 R5, R6, 0x20, RZ ;  /* 0x0000002006057824 */ /* 0x004fc600078e00ff */
[-C--:B------:R-:W-:Y:S02]  /*3340*/  SHF.L.U32 R4, R4, R6.reuse, RZ ;  /* 0x0000000604047219 */ /* 0x080fe400000006ff */
[----:B------:R-:W-:Y:S01]  /*3350*/  SHF.L.U32 R6, R0, R6, RZ ;  /* 0x0000000600067219 */ /* 0x000fe200000006ff */
[----:B------:R2:W-:Y:S04]  /*3360*/  STS [UR6+0x120], R5 ;  /* 0x00012005ff007988 */ /* 0x0005e80008000806 */
[----:B------:R2:W-:Y:S04]  /*3370*/  ATOMS.OR RZ, [UR5+0x14], R4 ;  /* 0x00001404ffff798c */ /* 0x0005e8000b000005 */
[----:B------:R2:W-:Y:S01]  /*3380*/  ATOMS.OR RZ, [UR5+0x18], R6 ;  /* 0x00001806ffff798c */ /* 0x0005e2000b000005 */
[----:B------:R-:W-:Y:S03]  /*3390*/  SYNCS.ARRIVE.TRANS64.RED.A1T0 RZ, [UR4], RZ ;  /* 0x000000ffffff79a7 */ /* 0x000fe60008100404 */
[----:B------:R2:W-:Y:S01]  /*33a0*/  ATOMS.XOR RZ, [UR5+0x10], R0 ;  /* 0x00001000ffff798c */ /* 0x0005e2000b800005 */
[----:B------:R-:W-:Y:S05]  /*33b0*/  BRA `(.L_x_61) ;  /* 0x0000000000107947 */ /* 0x000fea0003800000 */
.L_x_54:
[----:B------:R-:W-:Y:S02]  /*33c0*/  MOV R0, 0xffffffff ;  /* 0xffffffff00007802 */ /* 0x000fe40000000f00 */
[----:B------:R-:W-:-:S03]  /*33d0*/  MOV R4, 0x3400 ;  /* 0x0000340000047802 */ /* 0x000fc60000000f00 */
[----:B------:R1:W-:Y:S04]  /*33e0*/  STS [UR6+0x120], R0 ;  /* 0x00012000ff007988 */ /* 0x0003e80008000806 */
[----:B-1---5:R-:W-:Y:S05]  /*33f0*/  CALL.REL.NOINC `($__internal_1_$__cuda_sm10x_tcgen05_guardrail_trap_phase_invalid_during_alloc) ;  /* 0x0000006400387944 */ /* 0x022fea0003c00000 */
.L_x_61:
[----:B------:R-:W-:Y:S05]  /*3400*/  WARPSYNC.ALL ;  /* 0x0000000000007948 */ /* 0x000fea0003800000 */
[----:B------:R-:W3:Y:S01]  /*3410*/  S2UR UR4, SR_CgaCtaId ;  /* 0x00000000000479c3 */ /* 0x000ee20000008800 */
[----:B------:R-:W-:Y:S01]  /*3420*/  UMOV UR26, 0x400 ;  /* 0x00000400001a7882 */ /* 0x000fe20000000000 */
[----:B------:R-:W-:-:S06]  /*3430*/  NOP ;  /* 0x0000000000007918 */ /* 0x000fcc0000000000 */
[----:B------:R-:W-:Y:S06]  /*3440*/  BAR.ARV 0x6, 0xa0 ;  /* 0x0182800000007b1d */ /* 0x000fec0000002000 */
[----:B------:R-:W4:Y:S01]  /*3450*/  LDCU UR6, c[0x0][0x38c] ;  /* 0x00007180ff0677ac */ /* 0x000f220008000800 */
[----:B------:R-:W-:Y:S01]  /*3460*/  LOP3.LUT R3, R3, 0xffff, RZ, 0xc0, !PT ;  /* 0x0000ffff03037812 */ /* 0x000fe200078ec0ff */
[----:B-1----:R-:W-:Y:S01]  /*3470*/  IMAD.MOV.U32 R9, RZ, RZ, 0x1 ;  /* 0x00000001ff097424 */ /* 0x002fe200078e00ff */
[----:B------:R-:W-:Y:S01]  /*3480*/  LOP3.LUT R2, R2, 0xffff, RZ, 0xc0, !PT ;  /* 0x0000ffff02027812 */ /* 0x000fe200078ec0ff */
[----:B------:R-:W-:Y:S01]  /*3490*/  IMAD.MOV.U32 R8, RZ, RZ, RZ ;  /* 0x000000ffff087224 */ /* 0x000fe200078e00ff */
[----:B------:R-:W-:Y:S01]  /*34a0*/  R2UR UR28, R3 ;  /* 0x00000000031c72ca */ /* 0x000fe200000e0000 */
[----:B------:R-:W-:Y:S01]  /*34b0*/  UMOV UR32, URZ ;  /* 0x000000ff00207c82 */ /* 0x000fe20008000000 */
[----:B------:R-:W-:-:S02]  /*34c0*/  R2UR UR42, R2 ;  /* 0x00000000022a72ca */ /* 0x000fc400000e0000 */
[----:B------:R-:W-:Y:S01]  /*34d0*/  CS2R R2, SRZ ;  /* 0x0000000000027805 */ /* 0x000fe2000001ff00 */
[----:B------:R-:W-:Y:S01]  /*34e0*/  UMOV UR23, URZ ;  /* 0x000000ff00177c82 */ /* 0x000fe20008000000 */
[----:B---3--:R-:W-:Y:S01]  /*34f0*/  ULEA UR26, UR4, UR26, 0x18 ;  /* 0x0000001a041a7291 */ /* 0x008fe2000f8ec0ff */
[----:B------:R-:W-:Y:S01]  /*3500*/  UMOV UR22, URZ ;  /* 0x000000ff00167c82 */ /* 0x000fe20008000000 */
[----:B------:R-:W-:Y:S02]  /*3510*/  UISETP.NE.AND UP3, UPT, UR48, URZ, UPT ;  /* 0x000000ff3000728c */ /* 0x000fe4000bf65270 */
[----:B------:R-:W-:Y:S02]  /*3520*/  UIADD3 UR5, UPT, UPT, UR26, 0x4300, URZ ;  /* 0x000043001a057890 */ /* 0x000fe4000fffe0ff */
[----:B------:R-:W-:-:S03]  /*3530*/  UIADD3 UR4, UPT, UPT, UR26, 0x8300, URZ ;  /* 0x000083001a047890 */ /* 0x000fc6000fffe0ff */
[----:B--2---:R-:W1:Y:S01]  /*3540*/  LDS R0, [UR26+0x120] ;  /* 0x0001201aff007984 */ /* 0x004e620008000800 */
[----:B----4-:R-:W-:Y:S02]  /*3550*/  UIADD3 UR6, UPT, UPT, UR6, 0x3f, URZ ;  /* 0x0000003f06067890 */ /* 0x010fe4000fffe0ff */
[----:B------:R-:W-:Y:S02]  /*3560*/  USHF.R.U32.HI UR5, URZ, 0x4, UR5 ;  /* 0x00000004ff057899 */ /* 0x000fe40008011605 */
[----:B------:R-:W-:Y:S02]  /*3570*/  USHF.R.S32.HI UR33, URZ, 0x1f, UR6 ;  /* 0x0000001fff217899 */ /* 0x000fe40008011406 */
[----:B------:R-:W-:Y:S02]  /*3580*/  USHF.R.U32.HI UR4, URZ, 0x4, UR4 ;  /* 0x00000004ff047899 */ /* 0x000fe40008011604 */
[----:B------:R-:W-:Y:S02]  /*3590*/  ULEA.HI UR33, UR33, UR6, URZ, 0x6 ;  /* 0x0000000621217291 */ /* 0x000fe4000f8f30ff */
[----:B------:R-:W-:-:S02]  /*35a0*/  ULOP3.LUT UR5, UR5, 0x3fff, URZ, 0xc0, !UPT ;  /* 0x00003fff05057892 */ /* 0x000fc4000f8ec0ff */
[----:B------:R-:W-:Y:S02]  /*35b0*/  USHF.R.S32.HI UR33, URZ, 0x6, UR33 ;  /* 0x00000006ff217899 */ /* 0x000fe40008011421 */
[----:B------:R-:W-:Y:S02]  /*35c0*/  ULOP3.LUT UR30, UR4, 0x3fff, URZ, 0xc0, !UPT ;  /* 0x00003fff041e7892 */ /* 0x000fe4000f8ec0ff */
[----:B------:R-:W-:Y:S01]  /*35d0*/  UISETP.LT.AND UP0, UPT, UR33, 0x1, UPT ;  /* 0x000000012100788c */ /* 0x000fe2000bf01270 */
[----:B------:R-:W-:Y:S01]  /*35e0*/  UMOV UR40, 0x0 ;  /* 0x0000000000287882 */ /* 0x000fe20000000000 */
[----:B------:R-:W-:Y:S01]  /*35f0*/  UMOV UR41, 0x8200010 ;  /* 0x0820001000297882 */ /* 0x000fe20000000000 */
[----:B------:R-:W-:Y:S02]  /*3600*/  ULOP3.LUT UR29, UR5, 0x10000, URZ, 0xfc, !UPT ;  /* 0x00010000051d7892 */ /* 0x000fe4000f8efcff */
[----:B------:R-:W-:Y:S02]  /*3610*/  ULOP3.LUT UR30, UR30, 0x10000, URZ, 0xfc, !UPT ;  /* 0x000100001e1e7892 */ /* 0x000fe4000f8efcff */
[----:B------:R-:W-:Y:S01]  /*3620*/  USEL UR43, UR33, 0x1, !UP0 ;  /* 0x00000001212b7887 */ /* 0x000fe2000c000000 */
[----:B------:R-:W-:Y:S01]  /*3630*/  UMOV UR38, 0x0 ;  /* 0x0000000000267882 */ /* 0x000fe20000000000 */
[----:B------:R-:W-:Y:S01]  /*3640*/  UMOV UR39, 0x8200010 ;  /* 0x0820001000277882 */ /* 0x000fe20000000000 */
[----:B------:R-:W-:Y:S01]  /*3650*/  UMOV UR36, 0x0 ;  /* 0x0000000000247882 */ /* 0x000fe20000000000 */
[----:B------:R-:W-:Y:S01]  /*3660*/  UMOV UR37, 0x8200010 ;  /* 0x0820001000257882 */ /* 0x000fe20000000000 */
[----:B------:R-:W-:Y:S01]  /*3670*/  UMOV UR34, 0x0 ;  /* 0x0000000000227882 */ /* 0x000fe20000000000 */
[----:B------:R-:W-:Y:S01]  /*3680*/  UMOV UR35, 0x8200010 ;  /* 0x0820001000237882 */ /* 0x000fe20000000000 */
[----:B-1----:R-:W-:-:S15]  /*3690*/  R2UR UR44, R0 ;  /* 0x00000000002c72ca */ /* 0x002fde00000e0000 */
.L_x_72:
[C---:B------:R-:W-:Y:S02]  /*36a0*/  LEA R0, R8.reuse, UR26, 0x3 ;  /* 0x0000001a08007c11 */ /* 0x040fe4000f8e18ff */
[----:B------:R-:W-:Y:S02]  /*36b0*/  SHF.L.U32 R4, R3, 0x1f, RZ ;  /* 0x0000001f03047819 */ /* 0x000fe400000006ff */
[----:B------:R-:W-:Y:S02]  /*36c0*/  LEA R5, R8, UR26, 0x4 ;  /* 0x0000001a08057c11 */ /* 0x000fe4000f8e20ff */
[----:B------:R-:W1:Y:S02]  /*36d0*/  SYNCS.PHASECHK.TRANS64.TRYWAIT P0, [R0+URZ+0x70], R4 ;  /* 0x00007004000075a7 */ /* 0x000e6400080011ff */
[----:B-1-3--:R-:W-:Y:S05]  /*36e0*/  @!P0 BRA `(.L_x_65) ;  /* 0x00000058007c8947 */ /* 0x00afea0003800000 */
.L_x_161:
[----:B-1----:R-:W1:Y:S01]  /*36f0*/  LDS.128 R4, [R5+0x100] ;  /* 0x0001000005047984 */ /* 0x002e620000000c00 */
[----:B------:R-:W-:Y:S02]  /*3700*/  VIADD R0, R0, 0x80 ;  /* 0x0000008000007836 */ /* 0x000fe40000000000 */
[----:B------:R-:W-:Y:S01]  /*3710*/  VIADD R8, R8, 0x1 ;  /* 0x0000000108087836 */ /* 0x000fe20000000000 */
[----:B------:R-:W-:Y:S01]  /*3720*/  @!PT LDS RZ, [RZ] ;  /* 0x00000000fffff984 */ /* 0x000fe20000000800 */
[----:B------:R-:W-:Y:S01]  /*3730*/  @!PT LDS RZ, [RZ] ;  /* 0x00000000fffff984 */ /* 0x000fe20000000800 */
[----:B------:R-:W-:Y:S01]  /*3740*/  @!PT LDS RZ, [RZ] ;  /* 0x00000000fffff984 */ /* 0x000fe20000000800 */
[----:B------:R-:W-:Y:S01]  /*3750*/  @!PT LDS RZ, [RZ] ;  /* 0x00000000fffff984 */ /* 0x000fe20000000800 */
[----:B------:R2:W-:Y:S06]  /*3760*/  MEMBAR.ALL.CTA ;  /* 0x0000000000007992 */ /* 0x0005ec0000008000 */
[----:B--2---:R-:W2:Y:S01]  /*3770*/  FENCE.VIEW.ASYNC.S ;  /* 0x00000000000073c6 */ /* 0x004ea20000000000 */
[----:B------:R-:W-:-:S04]  /*3780*/  PRMT R0, RZ, 0x654, R0 ;  /* 0x00000654ff007816 */ /* 0x000fc80000000000 */
[----:B--2---:R2:W-:Y:S01]  /*3790*/  SYNCS.ARRIVE.TRANS64.RED.A1T0 RZ, [R0+URZ], RZ ;  /* 0x000000ff00ff79a7 */ /* 0x0045e200081004ff */
[----:B-1----:R-:W-:Y:S01]  /*37a0*/  LOP3.LUT P1, RZ, R6, 0x1, RZ, 0xc0, !PT ;  /* 0x0000000106ff7812 */ /* 0x002fe2000782c0ff */
[----:B--2---:R-:W-:-:S12]  /*37b0*/  BRA.U UP3, `(.L_x_66) ;  /* 0x0000000503087547 */ /* 0x004fd8000b800000 */
[----:B------:R-:W1:Y:S01]  /*37c0*/  LDCU UR4, c[0x0][0x38c] ;  /* 0x00007180ff0477ac */ /* 0x000e620008000800 */
[----:B------:R-:W-:Y:S02]  /*37d0*/  PLOP3.LUT P2, PT, PT, PT, PT, 0x80, 0x8 ;  /* 0x000000000008781c */ /* 0x000fe40003f4f070 */
[----:B------:R-:W-:Y:S01]  /*37e0*/  SHF.L.U32 R4, R9, 0x1f, RZ ;  /* 0x0000001f09047819 */ /* 0x000fe200000006ff */
[----:B------:R-:W-:Y:S02]  /*37f0*/  ULEA UR31, UR32, UR26, 0x3 ;  /* 0x0000001a201f7291 */ /* 0x000fe4000f8e18ff */
[----:B------:R-:W-:Y:S02]  /*3800*/  ULEA UR11, UR32, UR44, 0x6 ;  /* 0x0000002c200b7291 */ /* 0x000fe4000f8e30ff */
[----:B-1----:R-:W-:-:S06]  /*3810*/  UISETP.GE.AND UP0, UPT, UR4, 0x1, UPT ;  /* 0x000000010400788c */ /* 0x002fcc000bf06270 */
[----:B------:R-:W-:-:S05]  /*3820*/  PLOP3.LUT P0, PT, PT, PT, UP0, 0x80, 0x8 ;  /* 0x000000000008781c */ /* 0x000fca0003f0f008 */
[----:B------:R-:W-:-:S08]  /*3830*/  @UP0 ULEA UR4, UR23, UR26, 0x3 ;  /* 0x0000001a17040291 */ /* 0x000fd0000f8e18ff */
[----:B------:R-:W-:-:S04]  /*3840*/  @P0 SHF.L.U32 R0, R2, 0x1f, RZ ;  /* 0x0000001f02000819 */ /* 0x000fc800000006ff */
[----:B------:R1:W2:Y:S01]  /*3850*/  @P0 SYNCS.PHASECHK.TRANS64.TRYWAIT P2, [UR4], R0 ;  /* 0x00000000ff0005a7 */ /* 0x0002a20008041104 */
[----:B------:R-:W3:Y:S02]  /*3860*/  SYNCS.PHASECHK.TRANS64.TRYWAIT P0, [UR31+0xb0], R4 ;  /* 0x0000b004ff0075a7 */ /* 0x000ee4000800111f */
[----:B-123--:R-:W-:Y:S05]  /*3870*/  @!P0 BRA `(.L_x_67) ;  /* 0x00000058002c8947 */ /* 0x00efea0003800000 */
.L_x_163:
[----:B------:R-:W-:Y:S01]  /*3880*/  UMOV UR27, UR22 ;  /* 0x00000016001b7c82 */ /* 0x000fe20008000000 */
[----:B------:R-:W-:Y:S05]  /*3890*/  BRA.U !UP0, `(.L_x_68) ;  /* 0x0000000108c07547 */ /* 0x000fea000b800000 */
[----:B------:R-:W-:Y:S02]  /*38a0*/  UIADD3 UR27, UPT, UPT, UR43, UR22, URZ ;  /* 0x000000162b1b7290 */ /* 0x000fe4000fffe0ff */
[----:B------:R-:W-:Y:S01]  /*38b0*/  UPLOP3.LUT UP2, UPT, UPT, UPT, UPT, 0x40, 0x4 ;  /* 0x000000000004789c */ /* 0x000fe20003f4e870 */
[----:B------:R-:W-:Y:S01]  /*38c0*/  UMOV UR24, UR33 ;  /* 0x0000002100187c82 */ /* 0x000fe20008000000 */
[----:B------:R-:W-:-:S09]  /*38d0*/  UMOV UR10, UR23 ;  /* 0x00000017000a7c82 */ /* 0x000fd20008000000 */
.L_x_71:
[----:B--2---:R-:W-:Y:S01]  /*38e0*/  ULEA UR5, UR10, UR26, 0x3 ;  /* 0x0000001a0a057291 */ /* 0x004fe2000f8e18ff */
[----:B---3--:R-:W-:Y:S11]  /*38f0*/  @P2 BRA `(.L_x_69) ;  /* 0x00000000000c2947 */ /* 0x008ff60003800000 */
[----:B-1----:R-:W-:Y:S04]  /*3900*/  SHF.L.U32 R4, R2, 0x1f, RZ ;  /* 0x0000001f02047819 */ /* 0x002fe800000006ff */
[----:B------:R-:W1:Y:S02]  /*3910*/  SYNCS.PHASECHK.TRANS64.TRYWAIT P0, [UR5], R4 ;  /* 0x00000004ff0075a7 */ /* 0x000e640008001105 */
[----:B-1----:R-:W-:Y:S05]  /*3920*/  @!P0 BRA `(.L_x_70) ;  /* 0x0000005800188947 */ /* 0x002fea0003800000 */
.L_x_69:
[----:B------:R-:W-:Y:S01]  /*3930*/  UISETP.NE.AND UP0, UPT, UR24, 0x1, UPT ;  /* 0x000000011800788c */ /* 0x000fe2000bf05270 */
[----:B------:R-:W-:Y:S01]  /*3940*/  PLOP3.LUT P2, PT, PT, PT, PT, 0x80, 0x8 ;  /* 0x000000000008781c */ /* 0x000fe20003f4f070 */
[----:B------:R-:W-:Y:S02]  /*3950*/  UIADD3 UR4, UPT, UPT, UR10, 0x1, URZ ;  /* 0x000000010a047890 */ /* 0x000fe4000fffe0ff */
[----:B------:R-:W-:Y:S02]  /*3960*/  UIADD3 UR25, UPT, UPT, UR5, 0x10, URZ ;  /* 0x0000001005197890 */ /* 0x000fe4000fffe0ff */
[----:B------:R-:W-:Y:S01]  /*3970*/  UISETP.NE.AND UP1, UPT, UR4, 0x2, UPT ;  /* 0x000000020400788c */ /* 0x000fe2000bf25270 */
[----:B------:R-:W-:Y:S01]  /*3980*/  PLOP3.LUT P0, PT, PT, PT, UP0, 0x80, 0x8 ;  /* 0x000000000008781c */ /* 0x000fe20003f0f008 */
[----:B------:R-:W-:Y:S02]  /*3990*/  UIADD3 UR22, UPT, UPT, UR22, 0x1, URZ ;  /* 0x0000000116167890 */ /* 0x000fe4000fffe0ff */
[----:B------:R-:W-:Y:S02]  /*39a0*/  USEL UR6, URZ, 0x1, UP1 ;  /* 0x00000001ff067887 */ /* 0x000fe40008800000 */
[----:B------:R-:W-:Y:S02]  /*39b0*/  USEL UR23, UR4, URZ, UP1 ;  /* 0x000000ff04177287 */ /* 0x000fe40008800000 */
[----:B------:R-:W-:Y:S02]  /*39c0*/  UIADD3 UR24, UPT, UPT, UR24, -0x1, URZ ;  /* 0xffffffff18187890 */ /* 0x000fe4000fffe0ff */
[----:B------:R-:W-:Y:S01]  /*39d0*/  @UP0 ULEA UR4, UR23, UR26, 0x3 ;  /* 0x0000001a17040291 */ /* 0x000fe2000f8e18ff */
[----:B------:R-:W-:Y:S01]  /*39e0*/  LOP3.LUT R2, R2, UR6, RZ, 0x3c, !PT ;  /* 0x0000000602027c12 */ /* 0x000fe2000f8e3cff */
[----:B------:R-:W-:Y:S02]  /*39f0*/  ULEA UR6, UR10, UR30, 0x9 ;  /* 0x0000001e0a067291 */ /* 0x000fe4000f8e48ff */
[----:B------:R-:W-:Y:S01]  /*3a00*/  UISETP.NE.AND UP0, UPT, UR22, UR27, UPT ;  /* 0x0000001b1600728c */ /* 0x000fe2000bf05270 */
[----:B-1----:R-:W-:Y:S01]  /*3a10*/  @P0 SHF.L.U32 R0, R2, 0x1f, RZ ;  /* 0x0000001f02000819 */ /* 0x002fe200000006ff */
[----:B------:R-:W-:Y:S02]  /*3a20*/  UIADD3 UR20, UPT, UPT, UR6, 0x2, URZ ;  /* 0x0000000206147890 */ /* 0x000fe4000fffe0ff */
[----:B------:R-:W-:Y:S01]  /*3a30*/  UIADD3 UR16, UPT, UPT, UR6, 0x4, URZ ;  /* 0x0000000406107890 */ /* 0x000fe2000fffe0ff */
[----:B------:R2:W3:Y:S01]  /*3a40*/  @P0 SYNCS.PHASECHK.TRANS64.TRYWAIT P2, [UR4], R0 ;  /* 0x00000000ff0005a7 */ /* 0x0004e20008041104 */
[----:B------:R-:W-:Y:S02]  /*3a50*/  ULEA UR4, UR10, UR29, 0x9 ;  /* 0x0000001d0a047291 */ /* 0x000fe4000f8e48ff */
[----:B------:R-:W-:Y:S02]  /*3a60*/  UIADD3 UR12, UPT, UPT, UR6, 0x6, URZ ;  /* 0x00000006060c7890 */ /* 0x000fe4000fffe0ff */
[----:B------:R-:W-:Y:S02]  /*3a70*/  UIADD3 UR18, UPT, UPT, UR4, 0x2, URZ ;  /* 0x0000000204127890 */ /* 0x000fe4000fffe0ff */
[----:B------:R-:W-:Y:S02]  /*3a80*/  UIADD3 UR14, UPT, UPT, UR4, 0x4, URZ ;  /* 0x00000004040e7890 */ /* 0x000fe4000fffe0ff */
[----:B------:R-:W-:Y:S01]  /*3a90*/  UIADD3 UR8, UPT, UPT, UR4, 0x6, URZ ;  /* 0x0000000604087890 */ /* 0x000fe2000fffe0ff */
[----:B------:R-:W-:Y:S01]  /*3aa0*/  UMOV UR7, 0x40004040 ;  /* 0x4000404000077882 */ /* 0x000fe20000000000 */
[----:B------:R-:W-:Y:S01]  /*3ab0*/  UMOV UR5, 0x40004040 ;  /* 0x4000404000057882 */ /* 0x000fe20000000000 */
[----:B------:R-:W-:Y:S01]  /*3ac0*/  UMOV UR21, 0x40004040 ;  /* 0x4000404000157882 */ /* 0x000fe20000000000 */
[----:B------:R2:W-:Y:S01]  /*3ad0*/  UTCHMMA.2CTA gdesc[UR4], gdesc[UR6], tmem[UR11], tmem[UR40], idesc[UR41], UP2 ;  /* 0x00ff2806040075ea */ /* 0x0005e2000920000b */
[----:B------:R-:W-:Y:S01]  /*3ae0*/  UPLOP3.LUT UP2, UPT, UPT, UPT, UPT, 0x80, 0x8 ;  /* 0x000000000008789c */ /* 0x000fe20003f4f070 */
[----:B------:R-:W-:Y:S01]  /*3af0*/  UMOV UR19, 0x40004040 ;  /* 0x4000404000137882 */ /* 0x000fe20000000000 */
[----:B------:R-:W-:Y:S01]  /*3b00*/  UMOV UR17, 0x40004040 ;  /* 0x4000404000117882 */ /* 0x000fe20000000000 */
[----:B------:R2:W-:Y:S01]  /*3b10*/  UTCHMMA.2CTA gdesc[UR18], gdesc[UR20], tmem[UR11], tmem[UR38], idesc[UR39], UPT ;  /* 0x00ff2614120075ea */ /* 0x0005e2000ba0000b */
[----:B------:R-:W-:Y:S01]  /*3b20*/  UMOV UR15, 0x40004040 ;  /* 0x40004040000f7882 */ /* 0x000fe20000000000 */
[----:B------:R-:W-:Y:S01]  /*3b30*/  UMOV UR13, 0x40004040 ;  /* 0x40004040000d7882 */ /* 0x000fe20000000000 */
[----:B------:R-:W-:Y:S01]  /*3b40*/  UMOV UR9, 0x40004040 ;  /* 0x4000404000097882 */ /* 0x000fe20000000000 */
[----:B------:R2:W-:Y:S01]  /*3b50*/  UTCHMMA.2CTA gdesc[UR14], gdesc[UR16], tmem[UR11], tmem[UR36], idesc[UR37], UPT ;  /* 0x00ff24100e0075ea */ /* 0x0005e2000ba0000b */
[----:B------:R2:W-:Y:S01]  /*3b60*/  UTCHMMA.2CTA gdesc[UR8], gdesc[UR12], tmem[UR11], tmem[UR34], idesc[UR35], UPT ;  /* 0x00ff220c080075ea */ /* 0x0005e2000ba0000b */
[----:B------:R2:W-:Y:S01]  /*3b70*/  UTCBAR.2CTA.MULTICAST [UR25], URZ, UR28 ;  /* 0x000000ff190073e9 */ /* 0x0005e2000820081c */
[----:B------:R-:W-:Y:S01]  /*3b80*/  UMOV UR10, UR23 ;  /* 0x00000017000a7c82 */ /* 0x000fe20008000000 */
[----:B------:R-:W-:Y:S05]  /*3b90*/  BRA.U UP0, `(.L_x_71) ;  /* 0xfffffffd00507547 */ /* 0x000fea000b83ffff */
.L_x_68:
[----:B--2---:R-:W-:Y:S01]  /*3ba0*/  UIADD3 UR4, UPT, UPT, UR31, 0x90, URZ ;  /* 0x000000901f047890 */ /* 0x004fe2000fffe0ff */
[----:B------:R-:W-:-:S08]  /*3bb0*/  UMOV UR22, UR27 ;  /* 0x0000001b00167c82 */ /* 0x000fd00008000000 */
[----:B------:R2:W-:Y:S01]  /*3bc0*/  UTCBAR.2CTA.MULTICAST [UR4], URZ, UR42 ;  /* 0x000000ff040073e9 */ /* 0x0005e2000820082a */
[----:B------:R-:W-:Y:S02]  /*3bd0*/  NOP ;  /* 0x0000000000007918 */ /* 0x000fe40000000000 */
.L_x_66:
[----:B--2---:R-:W-:Y:S01]  /*3be0*/  UIADD3 UR4, UPT, UPT, UR32, 0x1, URZ ;  /* 0x0000000120047890 */ /* 0x004fe2000fffe0ff */
[----:B------:R-:W-:-:S03]  /*3bf0*/  ISETP.NE.AND P0, PT, R8, 0x2, PT ;  /* 0x000000020800780c */ /* 0x000fc60003f05270 */
[----:B------:R-:W-:Y:S01]  /*3c00*/  UISETP.NE.AND UP0, UPT, UR4, 0x4, UPT ;  /* 0x000000040400788c */ /* 0x000fe2000bf05270 */
[----:B-1----:R-:W-:Y:S02]  /*3c10*/  SEL R0, RZ, 0x1, P0 ;  /* 0x00000001ff007807 */ /* 0x002fe40000000000 */
[----:B------:R-:W-:Y:S01]  /*3c20*/  SEL R8, R8, RZ, P0 ;  /* 0x000000ff08087207 */ /* 0x000fe20000000000 */
[----:B------:R-:W-:Y:S01]  /*3c30*/  USEL UR5, URZ, 0x1, UP0 ;  /* 0x00000001ff057887 */ /* 0x000fe20008000000 */
[----:B------:R-:W-:Y:S01]  /*3c40*/  LOP3.LUT R3, R3, R0, RZ, 0x3c, !PT ;  /* 0x0000000003037212 */ /* 0x000fe200078e3cff */
[----:B------:R-:W-:-:S04]  /*3c50*/  USEL UR32, UR4, URZ, UP0 ;  /* 0x000000ff04207287 */ /* 0x000fc80008000000 */
[----:B------:R-:W-:Y:S01]  /*3c60*/  LOP3.LUT R9, R9, UR5, RZ, 0x3c, !PT ;  /* 0x0000000509097c12 */ /* 0x000fe2000f8e3cff */
[----:B------:R-:W-:Y:S07]  /*3c70*/  @P1 BRA `(.L_x_72) ;  /* 0xfffffff800881947 */ /* 0x000fee000383ffff */
[----:B------:R-:W1:Y:S01]  /*3c80*/  S2UR UR8, SR_CgaCtaId ;  /* 0x00000000000879c3 */ /* 0x000e620000008800 */
[----:B------:R-:W-:Y:S01]  /*3c90*/  ELECT P0, URZ, PT ;  /* 0x0000000000ff782f */ /* 0x000fe20003800000 */
[----:B------:R-:W-:Y:S01]  /*3ca0*/  HFMA2 R0, -RZ, RZ, 0, 5.9604644775390625e-08 ;  /* 0x00000001ff007431 */ /* 0x000fe200000001ff */
[----:B------:R-:W-:-:S05]  /*3cb0*/  UMOV UR4, 0x40 ;  /* 0x0000004000047882 */ /* 0x000fca0000000000 */
[----:B------:R-:W-:Y:S01]  /*3cc0*/  UVIRTCOUNT.DEALLOC.SMPOOL 0x80 ;  /* 0x000000800000784c */ /* 0x000fe20000000000 */
[----:B------:R-:W-:Y:S02]  /*3cd0*/  UISETP.NE.AND UP1, UPT, UR48, URZ, UPT ;  /* 0x000000ff3000728c */ /* 0x000fe4000bf25270 */
[----:B-1----:R-:W-:-:S09]  /*3ce0*/  ULEA UR8, UR8, UR4, 0x18 ;  /* 0x0000000408087291 */ /* 0x002fd2000f8ec0ff */
[----:B------:R1:W-:Y:S01]  /*3cf0*/  @P0 STS.U8 [UR8+0x1c], R0 ;  /* 0x00001c00ff000988 */ /* 0x0003e20008000008 */
[----:B------:R-:W-:Y:S05]  /*3d00*/  BRA.U UP1, `(.L_x_73) ;  /* 0x0000000101a07547 */ /* 0x000fea000b800000 */
[----:B------:R-:W-:Y:S01]  /*3d10*/  UIADD3 UR7, UPT, UPT, UR26, 0xb0, URZ ;  /* 0x000000b01a077890 */ /* 0x000fe2000fffe0ff */
[----:B------:R-:W-:-:S03]  /*3d20*/  SHF.L.U32 R2, R9, 0x1f, RZ ;  /* 0x0000001f09027819 */ /* 0x000fc600000006ff */
[----:B------:R-:W-:-:S09]  /*3d30*/  ULEA UR4, UR32, UR7, 0x3 ;  /* 0x0000000720047291 */ /* 0x000fd2000f8e18ff */
[----:B------:R-:W2:Y:S02]  /*3d40*/  SYNCS.PHASECHK.TRANS64.TRYWAIT P0, [UR4], R2 ;  /* 0x00000002ff0075a7 */ /* 0x000ea40008001104 */
[----:B--2---:R-:W-:Y:S05]  /*3d50*/  @!P0 BRA `(.L_x_74) ;  /* 0x0000005400248947 */ /* 0x004fea0003800000 */
.L_x_166:
[----:B------:R-:W-:-:S04]  /*3d60*/  UIADD3 UR4, UPT, UPT, UR32, 0x1, URZ ;  /* 0x0000000120047890 */ /* 0x000fc8000fffe0ff */
[----:B------:R-:W-:-:S04]  /*3d70*/  UISETP.NE.AND UP0, UPT, UR4, 0x4, UPT ;  /* 0x000000040400788c */ /* 0x000fc8000bf05270 */
[----:B------:R-:W-:Y:S02]  /*3d80*/  USEL UR6, URZ, 0x1, UP0 ;  /* 0x00000001ff067887 */ /* 0x000fe40008000000 */
[----:B------:R-:W-:-:S04]  /*3d90*/  USEL UR4, UR4, URZ, UP0 ;  /* 0x000000ff04047287 */ /* 0x000fc80008000000 */
[----:B------:R-:W-:Y:S01]  /*3da0*/  ULEA UR5, UR4, UR7, 0x3 ;  /* 0x0000000704057291 */ /* 0x000fe2000f8e18ff */
[----:B-1----:R-:W-:-:S04]  /*3db0*/  LOP3.LUT R2, R9, UR6, RZ, 0x3c, !PT ;  /* 0x0000000609027c12 */ /* 0x002fc8000f8e3cff */
[----:B------:R-:W-:-:S04]  /*3dc0*/  SHF.L.U32 R3, R2, 0x1f, RZ ;  /* 0x0000001f02037819 */ /* 0x000fc800000006ff */
[----:B------:R-:W1:Y:S02]  /*3dd0*/  SYNCS.PHASECHK.TRANS64.TRYWAIT P0, [UR5], R3 ;  /* 0x00000003ff0075a7 */ /* 0x000e640008001105 */
[----:B-1----:R-:W-:Y:S05]  /*3de0*/  @!P0 BRA `(.L_x_75) ;  /* 0x0000005400188947 */ /* 0x002fea0003800000 */
.L_x_168:
[----:B------:R-:W-:-:S04]  /*3df0*/  UIADD3 UR4, UPT, UPT, UR4, 0x1, URZ ;  /* 0x0000000104047890 */ /* 0x000fc8000fffe0ff */
[----:B------:R-:W-:-:S04]  /*3e00*/  UISETP.NE.AND UP0, UPT, UR4, 0x4, UPT ;  /* 0x000000040400788c */ /* 0x000fc8000bf05270 */
[----:B------:R-:W-:Y:S02]  /*3e10*/  USEL UR6, URZ, 0x1, UP0 ;  /* 0x00000001ff067887 */ /* 0x000fe40008000000 */
[----:B------:R-:W-:-:S04]  /*3e20*/  USEL UR4, UR4, URZ, UP0 ;  /* 0x000000ff04047287 */ /* 0x000fc80008000000 */
[----:B------:R-:W-:Y:S01]  /*3e30*/  ULEA UR5, UR4, UR7, 0x3 ;  /* 0x0000000704057291 */ /* 0x000fe2000f8e18ff */
[----:B------:R-:W-:-:S04]  /*3e40*/  LOP3.LUT R2, R2, UR6, RZ, 0x3c, !PT ;  /* 0x0000000602027c12 */ /* 0x000fc8000f8e3cff */
[----:B-1----:R-:W-:-:S04]  /*3e50*/  SHF.L.U32 R3, R2, 0x1f, RZ ;  /* 0x0000001f02037819 */ /* 0x002fc800000006ff */
[----:B------:R-:W1:Y:S02]  /*3e60*/  SYNCS.PHASECHK.TRANS64.TRYWAIT P0, [UR5], R3 ;  /* 0x00000003ff0075a7 */ /* 0x000e640008001105 */
[----:B-1----:R-:W-:Y:S05]  /*3e70*/  @!P0 BRA `(.L_x_76) ;  /* 0x00000054000c8947 */ /* 0x002fea0003800000 */
.L_x_170:
[----:B------:R-:W-:-:S04]  /*3e80*/  UIADD3 UR4, UPT, UPT, UR4, 0x1, URZ ;  /* 0x0000000104047890 */ /* 0x000fc8000fffe0ff */
[----:B------:R-:W-:-:S04]  /*3e90*/  UISETP.NE.AND UP0, UPT, UR4, 0x4, UPT ;  /* 0x000000040400788c */ /* 0x000fc8000bf05270 */
[----:B------:R-:W-:Y:S02]  /*3ea0*/  USEL UR5, URZ, 0x1, UP0 ;  /* 0x00000001ff057887 */ /* 0x000fe40008000000 */
[----:B------:R-:W-:-:S04]  /*3eb0*/  USEL UR4, UR4, URZ, UP0 ;  /* 0x000000ff04047287 */ /* 0x000fc80008000000 */
[----:B------:R-:W-:Y:S01]  /*3ec0*/  ULEA UR4, UR4, UR7, 0x3 ;  /* 0x0000000704047291 */ /* 0x000fe2000f8e18ff */
[----:B------:R-:W-:-:S04]  /*3ed0*/  LOP3.LUT R2, R2, UR5, RZ, 0x3c, !PT ;  /* 0x0000000502027c12 */ /* 0x000fc8000f8e3cff */
[----:B------:R-:W-:Y:S01]  /*3ee0*/  SHF.L.U32 R2, R2, 0x1f, RZ ;  /* 0x0000001f02027819 */ /* 0x000fe200000006ff */
[----:B-1----:R-:W-:-:S04]  /*3ef0*/  IMAD.U32 R0, RZ, RZ, UR4 ;  /* 0x00000004ff007e24 */ /* 0x002fc8000f8e00ff */
[----:B------:R1:W2:Y:S03]  /*3f00*/  SYNCS.PHASECHK.TRANS64.TRYWAIT P0, [R0+URZ], R2 ;  /* 0x00000002000075a7 */ /* 0x0002a600080011ff */
[----:B--2---:R-:W-:Y:S05]  /*3f10*/  @!P0 NANOSLEEP.SYNCS 0x989680 ;  /* 0x009896800000895d */ /* 0x004fea0003900000 */
[----:B------:R-:W2:Y:S02]  /*3f20*/  @!P0 SYNCS.PHASECHK.TRANS64 P0, [R0+URZ], R2 ;  /* 0x00000002000085a7 */ /* 0x000ea400080010ff */
[----:B--2---:R-:W-:Y:S05]  /*3f30*/  @P0 BRA `(.L_x_77) ;  /* 0x0000000000200947 */ /* 0x004fea0003800000 */
.L_x_78:
[----:B--2---:R2:W4:Y:S02]  /*3f40*/  SYNCS.PHASECHK.TRANS64.TRYWAIT P0, [R0+URZ], R2 ;  /* 0x00000002000075a7 */ /* 0x00452400080011ff */
[----:B----4-:R-:W-:Y:S05]  /*3f50*/  @!P0 NANOSLEEP.SYNCS 0x989680 ;  /* 0x009896800000895d */ /* 0x010fea0003900000 */
[----:B------:R-:W4:Y:S02]  /*3f60*/  @!P0 SYNCS.PHASECHK.TRANS64 P0, [R0+URZ], R2 ;  /* 0x00000002000085a7 */ /* 0x000f2400080010ff */
[----:B----4-:R-:W-:Y:S05]  /*3f70*/  @!P0 BRA `(.L_x_78) ;  /* 0xfffffffc00f08947 */ /* 0x010fea000383ffff */
[----:B------:R-:W-:Y:S05]  /*3f80*/  BRA `(.L_x_77) ;  /* 0x00000000000c7947 */ /* 0x000fea0003800000 */
.L_x_73:
[----:B------:R-:W-:-:S04]  /*3f90*/  UIADD3 UR4, UPT, UPT, UR26, 0xf0, URZ ;  /* 0x000000f01a047890 */ /* 0x000fc8000fffe0ff */
[----:B------:R-:W-:-:S09]  /*3fa0*/  UPRMT UR4, UR49, 0x654, UR4 ;  /* 0x0000065431047896 */ /* 0x000fd20008000004 */
[----:B------:R-:W-:Y:S03]  /*3fb0*/  SYNCS.ARRIVE.TRANS64.RED.A1T0 RZ, [UR4], RZ ;  /* 0x000000ffffff79a7 */ /* 0x000fe60008100404 */
.L_x_77:
[----:B-12---:R-:W-:Y:S01]  /*3fc0*/  SHF.L.U32 R2, RZ, 0x1f, RZ ;  /* 0x0000001fff027819 */ /* 0x006fe200000006ff */
[----:B------:R-:W-:Y:S01]  /*3fd0*/  UIADD3 UR4, UPT, UPT, UR26, 0xf0, URZ ;  /* 0x000000f01a047890 */ /* 0x000fe2000fffe0ff */
[----:B------:R-:W-:Y:S02]  /*3fe0*/  PLOP3.LUT P0, PT, PT, PT, UP1, 0x80, 0x8 ;  /* 0x000000000008781c */ /* 0x000fe40003f0f018 */
[----:B------:R-:W1:Y:S02]  /*3ff0*/  SYNCS.PHASECHK.TRANS64.TRYWAIT P1, [UR26+0xf0], R2 ;  /* 0x0000f002ff0075a7 */ /* 0x000e64000802111a */
[----:B-1----:R-:W-:Y:S09]  /*4000*/  @!P1 BRA `(.L_x_79) ;  /* 0x0000005000c09947 */ /* 0x002ff20003800000 */
.L_x_172:
[----:B------:R-:W-:Y:S01]  /*4010*/  @!UP1 UPRMT UR4, UR49, 0x654, UR4 ;  /* 0x0000065431049896 */ /* 0x000fe20008000004 */
[----:B------:R-:W-:Y:S01]  /*4020*/  UMOV UR5, 0xffff ;  /* 0x0000ffff00057882 */ /* 0x000fe20000000000 */
[----:B------:R-:W-:-:S07]  /*4030*/  UMOV UR6, 0x1 ;  /* 0x0000000100067882 */ /* 0x000fce0000000000 */
[----:B------:R-:W-:Y:S01]  /*4040*/  @!P0 SYNCS.ARRIVE.TRANS64.RED.A1T0 RZ, [UR4], RZ ;  /* 0x000000ffffff89a7 */ /* 0x000fe20008100404 */
[----:B------:R-:W-:Y:S01]  /*4050*/  NOP ;  /* 0x0000000000007918 */ /* 0x000fe20000000000 */
[----:B-1----:R-:W1:Y:S01]  /*4060*/  LDS R0, [UR8+0x14] ;  /* 0x00001408ff007984 */ /* 0x002e620008000800 */
[----:B------:R-:W-:-:S04]  /*4070*/  ULOP3.LUT UR4, UR44, 0xffff, URZ, 0xc0, !UPT ;  /* 0x0000ffff2c047892 */ /* 0x000fc8000f8ec0ff */
[----:B------:R-:W-:-:S04]  /*4080*/  USHF.R.U32.HI UR4, URZ, 0x5, UR4 ;  /* 0x00000005ff047899 */ /* 0x000fc80008011604 */
[----:B------:R-:W-:Y:S02]  /*4090*/  USHF.L.U32 UR5, UR5, UR4, URZ ;  /* 0x0000000405057299 */ /* 0x000fe400080006ff */
[----:B------:R-:W-:-:S04]  /*40a0*/  USHF.L.U32 UR4, UR6, UR4, URZ ;  /* 0x0000000406047299 */ /* 0x000fc800080006ff */
[----:B-1----:R-:W-:-:S04]  /*40b0*/  LOP3.LUT R0, R0, UR5, RZ, 0xc0, !PT ;  /* 0x0000000500007c12 */ /* 0x002fc8000f8ec0ff */
[----:B------:R-:W-:-:S13]  /*40c0*/  ISETP.NE.AND P0, PT, R0, UR5, PT ;  /* 0x0000000500007c0c */ /* 0x000fda000bf05270 */
[----:B------:R-:W-:Y:S05]  /*40d0*/  @P0 BRA `(.L_x_80) ;  /* 0x0000000000580947 */ /* 0x000fea0003800000 */
[----:B------:R-:W1:Y:S02]  /*40e0*/  LDS R0, [UR8+0x18] ;  /* 0x00001808ff007984 */ /* 0x000e640008000800 */
[----:B-1----:R-:W-:-:S04]  /*40f0*/  LOP3.LUT R0, R0, UR4, RZ, 0xc0, !PT ;  /* 0x0000000400007c12 */ /* 0x002fc8000f8ec0ff */
[----:B------:R-:W-:-:S13]  /*4100*/  ISETP.NE.AND P0, PT, R0, UR4, PT ;  /* 0x0000000400007c0c */ /* 0x000fda000bf05270 */
[----:B------:R-:W-:Y:S05]  /*4110*/  @P0 BRA `(.L_x_81) ;  /* 0x00000000003c0947 */ /* 0x000fea0003800000 */
[----:B------:R-:W1:Y:S01]  /*4120*/  S2R R2, SR_LANEID ;  /* 0x0000000000027919 */ /* 0x000e620000000000 */
[----:B------:R-:W-:-:S06]  /*4130*/  ULOP3.LUT UR5, URZ, UR5, URZ, 0x33, !UPT ;  /* 0x00000005ff057292 */ /* 0x000fcc000f8e33ff */
[----:B------:R-:W-:-:S04]  /*4140*/  IMAD.U32 R0, RZ, RZ, UR5 ;  /* 0x00000005ff007e24 */ /* 0x000fc8000f8e00ff */
[----:B------:R2:W4:Y:S02]  /*4150*/  REDUX UR7, R0 ;  /* 0x00000000000773c4 */ /* 0x0005240000000000 */
[----:B------:R1:W-:Y:S01]  /*4160*/  UTCATOMSWS.AND URZ, UR5 ;  /* 0x0000000500ff79e3 */ /* 0x0003e20008000000 */
[----:B--2---:R-:W-:Y:S01]  /*4170*/  LOP3.LUT R0, RZ, UR4, RZ, 0x33, !PT ;  /* 0x00000004ff007c12 */ /* 0x004fe2000f8e33ff */
[----:B------:R-:W-:Y:S02]  /*4180*/  VOTEU.ANY UR4, UPT, PT ;  /* 0x0000000000047886 */ /* 0x000fe400038e0100 */
[----:B------:R-:W-:Y:S02]  /*4190*/  UFLO.U32 UR4, UR4 ;  /* 0x00000004000472bd */ /* 0x000fe400080e0000 */
[----:B------:R-:W2:Y:S04]  /*41a0*/  REDUX UR6, R0 ;  /* 0x00000000000673c4 */ /* 0x000ea80000000000 */
[----:B-1----:R-:W-:-:S02]  /*41b0*/  ISETP.EQ.U32.AND P0, PT, R2, UR4, PT ;  /* 0x0000000402007c0c */ /* 0x002fc4000bf02070 */
[----:B----4-:R-:W-:-:S11]  /*41c0*/  MOV R2, UR7 ;  /* 0x0000000700027c02 */ /* 0x010fd60008000f00 */
[----:B------:R1:W-:Y:S01]  /*41d0*/  @P0 ATOMS.AND RZ, [UR8+0x14], R2 ;  /* 0x00001402ffff098c */ /* 0x0003e2000a800008 */
[----:B--2---:R-:W-:-:S05]  /*41e0*/  IMAD.U32 R0, RZ, RZ, UR6 ;  /* 0x00000006ff007e24 */ /* 0x004fca000f8e00ff */
[----:B------:R1:W-:Y:S01]  /*41f0*/  @P0 ATOMS.AND RZ, [UR8+0x18], R0 ;  /* 0x00001800ffff098c */ /* 0x0003e2000a800008 */
[----:B------:R-:W-:Y:S05]  /*4200*/  BRA `(.L_x_82) ;  /* 0x0000000000147947 */ /* 0x000fea0003800000 */
.L_x_81:
[----:B------:R-:W-:Y:S02]  /*4210*/  MOV R2, 0x4230 ;  /* 0x0000423000027802 */ /* 0x000fe40000000f00 */
[----:B---3-5:R-:W-:Y:S05]  /*4220*/  CALL.REL.NOINC `($__internal_0_$__cuda_sm10x_tcgen05_guardrail_trap_col_being_dealloced_not_returned_by_alloc) ;  /* 0x0000005400a07944 */ /* 0x028fea0003c00000 */
[----:B------:R-:W-:Y:S05]  /*4230*/  BRA `(.L_x_82) ;  /* 0x0000000000087947 */ /* 0x000fea0003800000 */
.L_x_80:
[----:B------:R-:W-:Y:S02]  /*4240*/  MOV R2, 0x4260 ;  /* 0x0000426000027802 */ /* 0x000fe40000000f00 */
[----:B---3-5:R-:W-:Y:S05]  /*4250*/  CALL.REL.NOINC `($__internal_2_$__cuda_sm10x_tcgen05_guardrail_trap_unallocated_columns_being_dealloced) ;  /* 0x0000005400ac7944 */ /* 0x028fea0003c00000 */
.L_x_82:
[----:B------:R-:W-:Y:S01]  /*4260*/  NOP ;  /* 0x0000000000007918 */ /* 0x000fe20000000000 */
[----:B------:R-:W-:Y:S05]  /*4270*/  EXIT ;  /* 0x000000000000794d */ /* 0x000fea0003800000 */
.L_x_53:
[----:B------:R-:W-:-:S09]  /*4280*/  UISETP.NE.OR UP0, UPT, UR25, 0x3, !UP3 ;  /* 0x000000031900788c */ /* 0x000fd2000df05670 */
[----:B------:R-:W-:Y:S05]  /*4290*/  BRA.U UP0, `(.L_x_83) ;  /* 0x0000001100b87547 */ /* 0x000fea000b800000 */
[----:B------:R-:W1:Y:S01]  /*42a0*/  LDCU UR31, c[0x0][0x370] ;  /* 0x00006e00ff1f77ac */ /* 0x000e620008000800 */
[----:B------:R-:W2:Y:S01]  /*42b0*/  LDC.64 R16, c[0x0][0x348] ;  /* 0x0000d200ff107b82 */ /* 0x000ea20000000a00 */
[----:B------:R-:W-:Y:S02]  /*42c0*/  HFMA2 R13, -RZ, RZ, 0, 0 ;  /* 0x00000000ff0d7431 */ /* 0x000fe400000001ff */
[----:B------:R-:W-:Y:S01]  /*42d0*/  IMAD.MOV.U32 R15, RZ, RZ, 0x1 ;  /* 0x00000001ff0f7424 */ /* 0x000fe200078e00ff */
[----:B------:R-:W1:Y:S01]  /*42e0*/  LDCU.128 UR48, c[0x0][0xb10] ;  /* 0x00016200ff3077ac */ /* 0x000e620008000c00 */
[----:B------:R-:W-:Y:S01]  /*42f0*/  IMAD.MOV.U32 R14, RZ, RZ, RZ ;  /* 0x000000ffff0e7224 */ /* 0x000fe200078e00ff */
[----:B------:R-:W-:Y:S01]  /*4300*/  MOV R7, 0x1000 ;  /* 0x0000100000077802 */ /* 0x000fe20000000f00 */
[----:B------:R-:W3:Y:S01]  /*4310*/  LDCU UR30, c[0x0][0x374] ;  /* 0x00006e80ff1e77ac */ /* 0x000ee20008000800 */
[----:B------:R-:W4:Y:S01]  /*4320*/  LDC.64 R2, c[0x0][0x888] ;  /* 0x00022200ff027b82 */ /* 0x000f220000000a00 */
[----:B------:R-:W3:Y:S01]  /*4330*/  LDCU UR15, c[0x0][0xb0c] ;  /* 0x00016180ff0f77ac */ /* 0x000ee20008000800 */
[----:B------:R-:W2:Y:S06]  /*4340*/  LDCU UR52, c[0x0][0xb20] ;  /* 0x00016400ff3477ac */ /* 0x000eac0008000800 */
[----:B------:R-:W4:Y:S01]  /*4350*/  LDC.64 R4, c[0x0][0x890] ;  /* 0x00022400ff047b82 */ /* 0x000f220000000a00 */
[----:B------:R-:W2:Y:S01]  /*4360*/  LDCU UR4, c[0x0][0xb30] ;  /* 0x00016600ff0477ac */ /* 0x000ea20008000800 */
[----:B------:R-:W-:Y:S01]  /*4370*/  UMOV UR21, 0x400 ;  /* 0x0000040000157882 */ /* 0x000fe20000000000 */
[----:B-1----:R-:W-:-:S02]  /*4380*/  UIMAD.WIDE.U32 UR6, UR31, UR48, URZ ;  /* 0x000000301f0672a5 */ /* 0x002fc4000f8e00ff */
[----:B---3--:R-:W-:Y:S02]  /*4390*/  UIMAD.WIDE.U32 UR8, UR30, UR51, URZ ;  /* 0x000000331e0872a5 */ /* 0x008fe4000f8e00ff */
[----:B------:R-:W-:Y:S02]  /*43a0*/  ULEA UR21, UR47, UR21, 0x18 ;  /* 0x000000152f157291 */ /* 0x000fe4000f8ec0ff */
[----:B------:R-:W-:Y:S02]  /*43b0*/  UPLOP3.LUT UP2, UPT, UPT, UPT, UPT, 0x40, 0x4 ;  /* 0x000000000004789c */ /* 0x000fe40003f4e870 */
[----:B------:R-:W-:Y:S01]  /*43c0*/  UIADD3 UR37, UPT, UPT, UR21, 0x38, URZ ;  /* 0x0000003815257890 */ /* 0x000fe2000fffe0ff */
[----:B------:R-:W-:Y:S01]  /*43d0*/  UMOV UR6, UR7 ;  /* 0x0000000700067c82 */ /* 0x000fe20008000000 */
[----:B------:R-:W-:Y:S01]  /*43e0*/  UMOV UR38, UR9 ;  /* 0x0000000900267c82 */ /* 0x000fe20008000000 */
[----:B------:R-:W-:Y:S02]  /*43f0*/  UISETP.GE.AND UP0, UPT, UR45, 0x1, UPT ;  /* 0x000000012d00788c */ /* 0x000fe4000bf06270 */
[----:B------:R-:W-:Y:S01]  /*4400*/  UISETP.NE.AND UP4, UPT, UR45, 0x1, UPT ;  /* 0x000000012d00788c */ /* 0x000fe2000bf85270 */
[----:B------:R-:W1:Y:S01]  /*4410*/  LDCU.64 UR22, c[0x0][0xb28] ;  /* 0x00016500ff1677ac */ /* 0x000e620008000a00 */
[----:B------:R-:W-:-:S02]  /*4420*/  UISETP.NE.AND UP6, UPT, UR15, 0x1, UPT ;  /* 0x000000010f00788c */ /* 0x000fc4000bfc5270 */
[----:B------:R-:W-:Y:S02]  /*4430*/  UISETP.NE.AND UP5, UPT, UR50, 0x1, UPT ;  /* 0x000000013200788c */ /* 0x000fe4000bfa5270 */
[----:B------:R-:W-:Y:S02]  /*4440*/  UIADD3 UR41, UPT, UPT, UR21, 0x20, URZ ;  /* 0x0000002015297890 */ /* 0x000fe4000fffe0ff */
[----:B------:R-:W-:Y:S02]  /*4450*/  UIADD3 UR33, UPT, UPT, UR21, 0x28, URZ ;  /* 0x0000002815217890 */ /* 0x000fe4000fffe0ff */
[----:B------:R-:W-:Y:S02]  /*4460*/  UIADD3 UR25, UPT, UPT, UR21, 0x30, URZ ;  /* 0x0000003015197890 */ /* 0x000fe4000fffe0ff */
[----:B------:R-:W-:Y:S02]  /*4470*/  UPRMT UR37, UR47, 0x654, UR37 ;  /* 0x000006542f257896 */ /* 0x000fe40008000025 */
[----:B------:R-:W-:-:S02]  /*4480*/  USHF.R.U32.HI UR39, URZ, UR49, UR6 ;  /* 0x00000031ff277299 */ /* 0x000fc40008011606 */
[----:B--2---:R-:W-:Y:S02]  /*4490*/  USHF.R.U32.HI UR38, URZ, UR52, UR38 ;  /* 0x00000034ff267299 */ /* 0x004fe40008011626 */
[----:B------:R-:W-:-:S11]  /*44a0*/  UISETP.NE.AND UP3, UPT, UR4, 0x1, UPT ;  /* 0x000000010400788c */ /* 0x000fd6000bf65270 */
.L_x_94:
[C---:B------:R-:W-:Y:S02]  /*44b0*/  LEA R12, R14.reuse, UR21, 0x3 ;  /* 0x000000150e0c7c11 */ /* 0x040fe4000f8e18ff */
[----:B------:R-:W-:Y:S02]  /*44c0*/  SHF.L.U32 R0, R13, 0x1f, RZ ;  /* 0x0000001f0d007819 */ /* 0x000fe400000006ff */
[----:B------:R-:W-:Y:S02]  /*44d0*/  LEA R8, R14, UR21, 0x4 ;  /* 0x000000150e087c11 */ /* 0x000fe4000f8e20ff */
[----:B--2---:R-:W2:Y:S02]  /*44e0*/  SYNCS.PHASECHK.TRANS64.TRYWAIT P0, [R12+URZ+0x70], R0 ;  /* 0x000070000c0075a7 */ /* 0x004ea400080011ff */
[----:B--2---:R-:W-:Y:S05]  /*44f0*/  @!P0 BRA `(.L_x_84) ;  /* 0x0000004c009c8947 */ /* 0x004fea0003800000 */
.L_x_173:
[----:B------:R-:W3:Y:S01]  /*4500*/  LDS.128 R8, [R8+0x100] ;  /* 0x0001000008087984 */ /* 0x000ee20000000c00 */
[----:B------:R-:W-:Y:S01]  /*4510*/  UISETP.GE.AND UP0, UPT, UR45, 0x1, UPT ;  /* 0x000000012d00788c */ /* 0x000fe2000bf06270 */
[----:B------:R-:W-:Y:S01]  /*4520*/  @!PT LDS RZ, [RZ] ;  /* 0x00000000fffff984 */ /* 0x000fe20000000800 */
[----:B------:R-:W-:Y:S01]  /*4530*/  @!PT LDS RZ, [RZ] ;  /* 0x00000000fffff984 */ /* 0x000fe20000000800 */
[----:B------:R-:W-:Y:S01]  /*4540*/  @!PT LDS RZ, [RZ] ;  /* 0x00000000fffff984 */ /* 0x000fe20000000800 */
[----:B------:R-:W-:Y:S01]  /*4550*/  @!PT LDS RZ, [RZ] ;  /* 0x00000000fffff984 */ /* 0x000fe20000000800 */
[----:B------:R1:W-:Y:S06]  /*4560*/  MEMBAR.ALL.CTA ;  /* 0x0000000000007992 */ /* 0x0003ec0000008000 */
[----:B-1----:R-:W1:Y:S01]  /*4570*/  FENCE.VIEW.ASYNC.S ;  /* 0x00000000000073c6 */ /* 0x002e620000000000 */
[----:B---3--:R-:W-:Y:S11]  /*4580*/  LOP3.LUT P0, RZ, R10, 0x1, RZ, 0xc0, !PT ;  /* 0x000000010aff7812 */ /* 0x008ff6000780c0ff */
[----:B------:R-:W-:Y:S02]  /*4590*/  @!UPT UIADD3 URZ, UPT, UPT, URZ, URZ, URZ ;  /* 0x000000fffffff290 */ /* 0x000fe4000fffe0ff */
[----:B-1----:R-:W-:Y:S01]  /*45a0*/  VOTEU.ANY UP1, P0 ;  /* 0x0000000000ff7886 */ /* 0x002fe20000020100 */
[----:B------:R-:W-:Y:S11]  /*45b0*/  PLOP3.LUT P0, PT, PT, PT, UP1, 0x80, 0x8 ;  /* 0x000000000008781c */ /* 0x000ff60003f0f018 */
[----:B------:R-:W-:Y:S02]  /*45c0*/  @!UPT UIADD3 URZ, UPT, UPT, URZ, URZ, URZ ;  /* 0x000000fffffff290 */ /* 0x000fe4000fffe0ff */
[----:B--2---:R-:W-:Y:S02]  /*45d0*/  @P0 SHF.R.U32.HI R0, RZ, 0x10, R9 ;  /* 0x00000010ff000819 */ /* 0x004fe40000011609 */
[----:B------:R-:W-:Y:S02]  /*45e0*/  @P0 MOV R6, R8 ;  /* 0x0000000800060202 */ /* 0x000fe40000000f00 */
[----:B------:R-:W-:Y:S01]  /*45f0*/  @P0 R2UR UR4, R0 ;  /* 0x00000000000402ca */ /* 0x000fe200000e0000 */
[----:B------:R-:W-:Y:S01]  /*4600*/  VIADD R0, R12, 0x80 ;  /* 0x000000800c007836 */ /* 0x000fe20000000000 */
[----:B------:R-:W-:Y:S02]  /*4610*/  @P0 LOP3.LUT R8, R9, 0xffff, RZ, 0xc0, !PT ;  /* 0x0000ffff09080812 */ /* 0x000fe400078ec0ff */
[----:B------:R-:W-:Y:S02]  /*4620*/  @P0 R2UR UR6, R6 ;  /* 0x00000000060602ca */ /* 0x000fe400000e0000 */
[----:B------:R-:W-:Y:S02]  /*4630*/  PRMT R0, RZ, 0x654, R0 ;  /* 0x00000654ff007816 */ /* 0x000fe40000000000 */
[----:B------:R-:W-:Y:S02]  /*4640*/  @P0 R2UR UR5, R8 ;  /* 0x00000000080502ca */ /* 0x000fe400000e0000 */
[----:B------:R1:W-:Y:S03]  /*4650*/  SYNCS.ARRIVE.TRANS64.RED.A1T0 RZ, [R0+URZ], RZ ;  /* 0x000000ff00ff79a7 */ /* 0x0003e600081004ff */
[----:B------:R-:W-:Y:S04]  /*4660*/  @UP1 UMOV UR29, UR4 ;  /* 0x00000004001d1c82 */ /* 0x000fe80008000000 */
[----:B------:R-:W-:Y:S04]  /*4670*/  @UP1 UMOV UR14, UR6 ;  /* 0x00000006000e1c82 */ /* 0x000fe80008000000 */
[----:B------:R-:W-:Y:S01]  /*4680*/  @UP1 UMOV UR13, UR5 ;  /* 0x00000005000d1c82 */ /* 0x000fe20008000000 */
[----:B------:R-:W-:Y:S05]  /*4690*/  BRA.U !UP0, `(.L_x_85) ;  /* 0x0000000108a47547 */ /* 0x000fea000b800000 */
[----:B------:R-:W-:Y:S02]  /*46a0*/  UIMAD.WIDE.U32 UR16, UR13, UR51, URZ ;  /* 0x000000330d1072a5 */ /* 0x000fe4000f8e00ff */
[----:B------:R-:W-:Y:S02]  /*46b0*/  UIMAD.WIDE.U32 UR18, UR14, UR48, URZ ;  /* 0x000000300e1272a5 */ /* 0x000fe4000f8e00ff */
[----:B------:R-:W-:Y:S02]  /*46c0*/  USEL UR4, UR30, UR38, !UP5 ;  /* 0x000000261e047287 */ /* 0x000fe4000e800000 */
[----:B------:R-:W-:Y:S02]  /*46d0*/  USEL UR7, UR31, UR39, !UP6 ;  /* 0x000000271f077287 */ /* 0x000fe4000f000000 */
[----:B------:R-:W-:Y:S02]  /*46e0*/  UIMAD.WIDE.U32 UR8, UR4, UR22, URZ ;  /* 0x00000016040872a5 */ /* 0x000fe4000f8e00ff */
[----:B------:R-:W-:Y:S01]  /*46f0*/  UIMAD.WIDE.U32 UR10, UR7, UR22, URZ ;  /* 0x00000016070a72a5 */ /* 0x000fe2000f8e00ff */
[----:B------:R-:W-:Y:S02]  /*4700*/  UMOV UR5, UR17 ;  /* 0x0000001100057c82 */ /* 0x000fe40008000000 */
[----:B------:R-:W-:Y:S03]  /*4710*/  USHF.R.U32.HI UR6, URZ, UR52, UR5 ;  /* 0x00000034ff067299 */ /* 0x000fe60008011605 */
[----:B------:R-:W-:Y:S01]  /*4720*/  UMOV UR5, UR19 ;  /* 0x0000001300057c82 */ /* 0x000fe20008000000 */
[----:B------:R-:W-:Y:S02]  /*4730*/  USEL UR6, UR13, UR6, !UP5 ;  /* 0x000000060d067287 */ /* 0x000fe4000e800000 */
[----:B------:R-:W-:Y:S03]  /*4740*/  USHF.R.U32.HI UR12, URZ, UR49, UR5 ;  /* 0x00000031ff0c7299 */ /* 0x000fe60008011605 */
[----:B------:R-:W-:Y:S02]  /*4750*/  UMOV UR5, UR9 ;  /* 0x0000000900057c82 */ /* 0x000fe40008000000 */
[----:B------:R-:W-:Y:S03]  /*4760*/  @UP4 USHF.R.U32.HI UR4, URZ, UR23, UR5 ;  /* 0x00000017ff044299 */ /* 0x000fe60008011605 */
[----:B------:R-:W-:Y:S01]  /*4770*/  UMOV UR5, UR11 ;  /* 0x0000000b00057c82 */ /* 0x000fe20008000000 */
[----:B------:R-:W-:Y:S02]  /*4780*/  UIMAD UR4, UR45, UR4, URZ ;  /* 0x000000042d0472a4 */ /* 0x000fe4000f8e02ff */
[----:B------:R-:W-:Y:S02]  /*4790*/  @UP4 USHF.R.U32.HI UR7, URZ, UR23, UR5 ;  /* 0x00000017ff074299 */ /* 0x000fe40008011605 */
[----:B------:R-:W-:Y:S02]  /*47a0*/  UIMAD.WIDE.U32 UR10, UR6, UR22, URZ ;  /* 0x00000016060a72a5 */ /* 0x000fe4000f8e00ff */
[----:B------:R-:W-:Y:S02]  /*47b0*/  USEL UR5, UR14, UR12, !UP6 ;  /* 0x0000000c0e057287 */ /* 0x000fe4000f000000 */
[----:B------:R-:W-:Y:S02]  /*47c0*/  UIMAD UR8, UR45, UR7, URZ ;  /* 0x000000072d0872a4 */ /* 0x000fe4000f8e02ff */
[----:B------:R-:W-:Y:S03]  /*47d0*/  UISETP.GE.AND UP0, UPT, UR6, UR4, UPT ;  /* 0x000000040600728c */ /* 0x000fe6000bf06270 */
[----:B------:R-:W-:Y:S01]  /*47e0*/  UMOV UR4, UR11 ;  /* 0x0000000b00047c82 */ /* 0x000fe20008000000 */
[----:B------:R-:W-:Y:S02]  /*47f0*/  UISETP.GE.OR UP0, UPT, UR5, UR8, UP0 ;  /* 0x000000080500728c */ /* 0x000fe40008706670 */
[----:B------:R-:W-:Y:S02]  /*4800*/  USHF.R.U32.HI UR4, URZ, UR23, UR4 ;  /* 0x00000017ff047299 */ /* 0x000fe40008011604 */
[----:B------:R-:W-:Y:S02]  /*4810*/  UIMAD.WIDE.U32 UR8, UR5, UR22, URZ ;  /* 0x00000016050872a5 */ /* 0x000fe4000f8e00ff */
[----:B------:R-:W-:Y:S04]  /*4820*/  USEL UR10, UR6, UR4, !UP4 ;  /* 0x00000004060a7287 */ /* 0x000fe8000e000000 */
[----:B------:R-:W-:Y:S01]  /*4830*/  UIADD3 UR11, UPT, UPT, -UR10, URZ, URZ ;  /* 0x000000ff0a0b7290 */ /* 0x000fe2000fffe1ff */
[----:B------:R-:W-:Y:S02]  /*4840*/  @!UP0 UMOV UR4, UR9 ;  /* 0x0000000900048c82 */ /* 0x000fe40008000000 */
[----:B------:R-:W-:Y:S02]  /*4850*/  @!UP0 USHF.R.U32.HI UR4, URZ, UR23, UR4 ;  /* 0x00000017ff048299 */ /* 0x000fe40008011604 */
[----:B------:R-:W-:Y:S02]  /*4860*/  UIMAD UR8, UR45, UR11, UR6 ;  /* 0x0000000b2d0872a4 */ /* 0x000fe4000f8e0206 */
[----:B------:R-:W-:Y:S04]  /*4870*/  @!UP0 USEL UR4, UR5, UR4, !UP4 ;  /* 0x0000000405048287 */ /* 0x000fe8000e000000 */
[----:B------:R-:W-:Y:S02]  /*4880*/  @!UP0 UIMAD UR7, UR7, UR8, UR4 ;  /* 0x00000008070782a4 */ /* 0x000fe4000f8e0204 */
[----:B------:R-:W-:Y:S02]  /*4890*/  @!UP0 UIADD3 UR9, UPT, UPT, UR10, -UR4, URZ ;  /* 0x800000040a098290 */ /* 0x000fe4000fffe0ff */
[----:B------:R-:W-:Y:S02]  /*48a0*/  UIADD3 UR8, UPT, UPT, -UR6, URZ, URZ ;  /* 0x000000ff06087290 */ /* 0x000fe4000fffe1ff */
[----:B------:R-:W-:Y:S02]  /*48b0*/  UIADD3 UR4, UPT, UPT, -UR5, URZ, URZ ;  /* 0x000000ff05047290 */ /* 0x000fe4000fffe1ff */
[----:B------:R-:W-:Y:S03]  /*48c0*/  @!UP0 UIMAD UR6, UR9, UR45, UR5 ;  /* 0x0000002d090682a4 */ /* 0x000fe6000f8e0205 */
[----:B------:R-:W-:Y:S01]  /*48d0*/  @!UP0 UMOV UR5, UR7 ;  /* 0x0000000700058c82 */ /* 0x000fe20008000000 */
[----:B------:R-:W-:Y:S02]  /*48e0*/  UIMAD UR7, UR15, UR4, UR14 ;  /* 0x000000040f0772a4 */ /* 0x000fe4000f8e020e */
[----:B------:R-:W-:Y:S02]  /*48f0*/  UIMAD UR4, UR50, UR8, UR13 ;  /* 0x00000008320472a4 */ /* 0x000fe4000f8e020d */
[----:B------:R-:W-:Y:S02]  /*4900*/  UIMAD UR14, UR5, UR15, UR7 ;  /* 0x0000000f050e72a4 */ /* 0x000fe4000f8e0207 */
[----:B------:R-:W-:Y:S11]  /*4910*/  UIMAD UR13, UR6, UR50, UR4 ;  /* 0x00000032060d72a4 */ /* 0x000ff6000f8e0204 */
[----:B------:R-:W-:Y:S01]  /*4920*/  @!UPT UIADD3 URZ, UPT, UPT, URZ, URZ, URZ ;  /* 0x000000fffffff290 */ /* 0x000fe2000fffe0ff */
.L_x_85:
[----:B------:R-:W2:Y:S01]  /*4930*/  @!UP3 LDCU.128 UR8, c[0x0][0xb10] ;  /* 0x00016200ff08b7ac */ /* 0x000ea20008000c00 */
[C---:B----4-:R-:W-:Y:S02]  /*4940*/  ISETP.NE.U32.AND P1, PT, R4.reuse, RZ, PT ;  /* 0x000000ff0400720c */ /* 0x050fe40003f25070 */
[----:B------:R-:W-:Y:S02]  /*4950*/  ISETP.NE.U32.AND P0, PT, R4, RZ, PT ;  /* 0x000000ff0400720c */ /* 0x000fe40003f05070 */
[C---:B------:R-:W-:Y:S02]  /*4960*/  ISETP.NE.AND.EX P1, PT, R5.reuse, RZ, PT, P1 ;  /* 0x000000ff0500720c */ /* 0x040fe40003f25310 */
[----:B------:R-:W-:Y:S01]  /*4970*/  ISETP.NE.AND.EX P0, PT, R5, RZ, PT, P0 ;  /* 0x000000ff0500720c */ /* 0x000fe20003f05300 */
[----:B------:R-:W3:Y:S01]  /*4980*/  @!UP3 LDCU UR5, c[0x0][0xb0c] ;  /* 0x00016180ff05b7ac */ /* 0x000ee20008000800 */
[----:B------:R-:W-:Y:S01]  /*4990*/  SHF.L.U32 R9, R15, 0x1f, RZ ;  /* 0x0000001f0f097819 */ /* 0x000fe200000006ff */
[----:B------:R-:W-:Y:S02]  /*49a0*/  USHF.L.U32 UR42, UR24, 0x7, URZ ;  /* 0x00000007182a7899 */ /* 0x000fe400080006ff */
[----:B------:R-:W-:Y:S02]  /*49b0*/  USHF.L.U32 UR43, UR20, 0x6, URZ ;  /* 0x00000006142b7899 */ /* 0x000fe400080006ff */
[----:B--2---:R-:W-:Y:S07]  /*49c0*/  UIMAD.WIDE.U32 UR6, UR14, UR8, URZ ;  /* 0x000000080e0672a5 */ /* 0x004fee000f8e00ff */
[----:B------:R-:W-:Y:S01]  /*49d0*/  @!UP3 UMOV UR4, UR7 ;  /* 0x000000070004bc82 */ /* 0x000fe20008000000 */
[----:B---3--:R-:W-:Y:S02]  /*49e0*/  @!UP3 UISETP.NE.AND UP0, UPT, UR5, 0x1, UPT ;  /* 0x000000010500b88c */ /* 0x008fe4000bf05270 */
[----:B------:R-:W-:Y:S02]  /*49f0*/  @!UP3 USHF.R.U32.HI UR4, URZ, UR9, UR4 ;  /* 0x00000009ff04b299 */ /* 0x000fe40008011604 */
[----:B------:R-:W-:Y:S02]  /*4a00*/  UIMAD.WIDE.U32 UR6, UR13, UR11, URZ ;  /* 0x0000000b0d0672a5 */ /* 0x000fe4000f8e00ff */
[----:B------:R-:W-:Y:S02]  /*4a10*/  @!UP3 USEL UR8, UR14, UR4, !UP0 ;  /* 0x000000040e08b287 */ /* 0x000fe4000c000000 */
[----:B------:R-:W-:Y:S03]  /*4a20*/  @!UP3 UISETP.NE.AND UP0, UPT, UR10, 0x1, UPT ;  /* 0x000000010a00b88c */ /* 0x000fe6000bf05270 */
[----:B------:R-:W-:Y:S02]  /*4a30*/  @!UP3 UMOV UR6, UR7 ;  /* 0x000000070006bc82 */ /* 0x000fe40008000000 */
[----:B------:R-:W2:Y:S02]  /*4a40*/  @!UP3 LDCU UR4, c[0x0][0xb20] ;  /* 0x00016400ff04b7ac */ /* 0x000ea40008000800 */
[----:B--2---:R-:W-:Y:S04]  /*4a50*/  @!UP3 USHF.R.U32.HI UR6, URZ, UR4, UR6 ;  /* 0x00000004ff06b299 */ /* 0x004fe80008011606 */
[----:B------:R-:W-:Y:S04]  /*4a60*/  @!UP3 USEL UR6, UR13, UR6, !UP0 ;  /* 0x000000060d06b287 */ /* 0x000fe8000c000000 */
[----:B------:R-:W-:Y:S02]  /*4a70*/  @!UP3 UIADD3 UR4, UPT, UPT, -UR8, UR6, URZ ;  /* 0x000000060804b290 */ /* 0x000fe4000fffe1ff */
[----:B------:R-:W-:Y:S02]  /*4a80*/  @!UP3 UIADD3 UR6, UPT, UPT, UR8, -UR6, URZ ;  /* 0x800000060806b290 */ /* 0x000fe4000fffe0ff */
[----:B------:R-:W-:Y:S02]  /*4a90*/  @!UP3 UIMAD UR14, UR4, UR5, UR14 ;  /* 0x00000005040eb2a4 */ /* 0x000fe4000f8e020e */
[----:B------:R-:W-:Y:S01]  /*4aa0*/  @!UP3 UIMAD UR13, UR6, UR10, UR13 ;  /* 0x0000000a060db2a4 */ /* 0x000fe2000f8e020d */
[----:B------:R-:W-:Y:S11]  /*4ab0*/  BRA.U UP2, `(.L_x_86) ;  /* 0x0000000102107547 */ /* 0x000ff6000b800000 */
[----:B------:R-:W-:Y:S04]  /*4ac0*/  MOV R6, UR46 ;  /* 0x0000002e00067c02 */ /* 0x000fe80008000f00 */
[----:B------:R-:W-:Y:S04]  /*4ad0*/  SHF.L.U32 R6, R6, 0x1f, RZ ;  /* 0x0000001f06067819 */ /* 0x000fe800000006ff */
[----:B------:R-:W2:Y:S02]  /*4ae0*/  SYNCS.PHASECHK.TRANS64.TRYWAIT P2, [UR21+0x68], R6 ;  /* 0x00006806ff0075a7 */ /* 0x000ea40008041115 */
[----:B--2---:R-:W-:Y:S05]  /*4af0*/  @!P2 BRA `(.L_x_87) ;  /* 0x000000480030a947 */ /* 0x004fea0003800000 */
.L_x_86:
[----:B------:R-:W-:Y:S05]  /*4b00*/  @!P1 BRA `(.L_x_88) ;  /* 0x0000000000309947 */ /* 0x000fea0003800000 */
[----:B------:R-:W-:Y:S01]  /*4b10*/  ISETP.NE.U32.AND P1, PT, R2, RZ, PT ;  /* 0x000000ff0200720c */ /* 0x000fe20003f25070 */
[----:B------:R-:W2:Y:S01]  /*4b20*/  LDCU.64 UR4, c[0x0][0x358] ;  /* 0x00006b00ff0477ac */ /* 0x000ea20008000a00 */
[----:B------:R-:W-:Y:S02]  /*4b30*/  IMAD.MOV.U32 R46, RZ, RZ, 0x1 ;  /* 0x00000001ff2e7424 */ /* 0x000fe400078e00ff */
[----:B------:R-:W-:Y:S11]  /*4b40*/  ISETP.NE.AND.EX P1, PT, R3, RZ, PT, P1 ;  /* 0x000000ff0300720c */ /* 0x000ff60003f25310 */
[----:B------:R-:W-:Y:S02]  /*4b50*/  @!UPT UIADD3 URZ, UPT, UPT, URZ, URZ, URZ ;  /* 0x000000fffffff290 */ /* 0x000fe4000fffe0ff */
[----:B------:R-:W3:Y:S01]  /*4b60*/  @P1 LDC.64 R10, c[0x0][0x888] ;  /* 0x00022200ff0a1b82 */ /* 0x000ee20000000a00 */
[----:B-1----:R-:W-:Y:S04]  /*4b70*/  @P1 IMAD R0, R4, UR36, RZ ;  /* 0x0000002404001c24 */ /* 0x002fe8000f8e02ff */
[----:B---3--:R-:W-:Y:S04]  /*4b80*/  @P1 IMAD.WIDE R10, R0, 0x4, R10 ;  /* 0x00000004000a1825 */ /* 0x008fe800078e020a */
[----:B------:R-:W-:Y:S01]  /*4b90*/  HFMA2 R0, -RZ, RZ, 0, 5.9604644775390625e-08 ;  /* 0x00000001ff007431 */ /* 0x000fe200000001ff */
[----:B--2--5:R2:W5:Y:S04]  /*4ba0*/  @P1 LDG.E R27, desc[UR4][R10.64] ;  /* 0x000000040a1b1981 */ /* 0x024568000c1e1900 */
[----:B------:R-:W-:Y:S01]  /*4bb0*/  @!P1 PRMT R46, R0, 0x7610, R46 ;  /* 0x00007610002e9816 */ /* 0x000fe2000000002e */
[----:B--2---:R-:W3:Y:S06]  /*4bc0*/  @!P1 LDC R27, c[0x0][0x880] ;  /* 0x00022000ff1b9b82 */ /* 0x004eec0000000800 */
.L_x_88:
[----:B---3-5:R-:W-:Y:S01]  /*4bd0*/  @!P0 FSETP.EQ.AND P1, PT, R27, RZ, PT ;  /* 0x000000ff1b00820b */ /* 0x028fe20003f22000 */
[----:B------:R-:W-:Y:S01]  /*4be0*/  @!UPT UIADD3 URZ, UPT, UPT, URZ, URZ, URZ ;  /* 0x000000fffffff290 */ /* 0x000fe2000fffe0ff */
[----:B------:R-:W-:Y:S11]  /*4bf0*/  @!P0 BRA `(.L_x_89) ;  /* 0x0000000000188947 */ /* 0x000ff60003800000 */
[----:B------:R-:W-:Y:S02]  /*4c00*/  LOP3.LUT P0, RZ, R46, 0xff, RZ, 0xc0, !PT ;  /* 0x000000ff2eff7812 */ /* 0x000fe4000780c0ff */
[----:B------:R-:W-:Y:S04]  /*4c10*/  ISETP.NE.U32.AND P1, PT, R2, RZ, PT ;  /* 0x000000ff0200720c */ /* 0x000fe80003f25070 */
[----:B------:R-:W-:Y:S04]  /*4c20*/  ISETP.NE.AND.EX P1, PT, R3, RZ, PT, P1 ;  /* 0x000000ff0300720c */ /* 0x000fe80003f25310 */
[----:B------:R-:W-:Y:S03]  /*4c30*/  PLOP3.LUT P1, PT, P1, PT, PT, 0x8, 0x80 ;  /* 0x000000000080781c */ /* 0x000fe60000f2e170 */
[----:B------:R-:W-:Y:S11]  /*4c40*/  @P0 FSETP.EQ.AND P1, PT, R27, RZ, PT ;  /* 0x000000ff1b00020b */ /* 0x000ff60003f22000 */
[----:B------:R-:W-:Y:S02]  /*4c50*/  @!UPT UIADD3 URZ, UPT, UPT, URZ, URZ, URZ ;  /* 0x000000fffffff290 */ /* 0x000fe4000fffe0ff */
.L_x_89:
[----:B------:R-:W2:Y:S01]  /*4c60*/  SYNCS.PHASECHK.TRANS64.TRYWAIT P2, [UR21+0x40], R9 ;  /* 0x00004009ff0075a7 */ /* 0x000ea20008041115 */
[----:B------:R-:W-:Y:S04]  /*4c70*/  ELECT P0, URZ, PT ;  /* 0x0000000000ff782f */ /* 0x000fe80003800000 */
[----:B------:R-:W-:Y:S11]  /*4c80*/  PLOP3.LUT P1, PT, P1, P0, PT, 0xf2, 0x2f ;  /* 0x00000000002f781c */ /* 0x000ff60000f21e72 */
[----:B------:R-:W-:Y:S02]  /*4c90*/  @!UPT UIADD3 URZ, UPT, UPT, URZ, URZ, URZ ;  /* 0x000000fffffff290 */ /* 0x000fe4000fffe0ff */
[----:B------:R-:W-:Y:S05]  /*4ca0*/  @!P1 IADD3 R8, P0, PT, R16, 0x580, RZ ;  /* 0x0000058010089810 */ /* 0x000fea0007f1e0ff */
[----:B-1----:R-:W-:Y:S01]  /*4cb0*/  @!P1 IMAD.X R6, RZ, RZ, R17, P0 ;  /* 0x000000ffff069224 */ /* 0x002fe200000e0611 */
[----:B--2---:R-:W-:Y:S07]  /*4cc0*/  @!P2 BRA `(.L_x_90) ;  /* 0x0000004400d4a947 */ /* 0x004fee0003800000 */
.L_x_176:
[----:B------:R-:W-:Y:S01]  /*4cd0*/  @!P1 R2UR UR5, R8 ;  /* 0x00000000080592ca */ /* 0x000fe200000e0000 */
[----:B------:R-:W-:Y:S01]  /*4ce0*/  VOTEU.ALL UP0, P1 ;  /* 0x0000000000ff7886 */ /* 0x000fe20000800000 */
[----:B------:R-:W-:Y:S01]  /*4cf0*/  @!P1 R2UR UR4, R6 ;  /* 0x00000000060492ca */ /* 0x000fe200000e0000 */
[----:B------:R-:W-:Y:S01]  /*4d00*/  UMOV UR16, 0x0 ;  /* 0x0000000000107882 */ /* 0x000fe20000000000 */
[----:B------:R-:W-:Y:S01]  /*4d10*/  UMOV UR17, 0x10000000 ;  /* 0x1000000000117882 */ /* 0x000fe20000000000 */
[----:B------:R-:W-:Y:S01]  /*4d20*/  UMOV UR44, UR36 ;  /* 0x00000024002c7c82 */ /* 0x000fe20008000000 */
[----:B------:R-:W-:Y:S01]  /*4d30*/  @!UP0 UIADD3 UR40, UPT, UPT, UR21, 0x200, URZ ;  /* 0x0000020015288890 */ /* 0x000fe2000fffe0ff */
[----:B-1----:R-:W-:Y:S01]  /*4d40*/  @!P1 IMAD.MOV.U32 R0, RZ, RZ, 0x1000 ;  /* 0x00001000ff009424 */ /* 0x002fe200078e00ff */
[----:B------:R-:W-:Y:S01]  /*4d50*/  @!UP0 UIADD3 UR10, UPT, UPT, UR42, 0x40, URZ ;  /* 0x000000402a0a8890 */ /* 0x000fe2000fffe0ff */
[----:B------:R-:W-:Y:S01]  /*4d60*/  @!P1 IADD3 R8, P0, PT, R16, 0x580, RZ ;  /* 0x0000058010089810 */ /* 0x000fe20007f1e0ff */
[----:B------:R-:W-:Y:S01]  /*4d70*/  @!UP0 UIADD3 UR8, UPT, UPT, UR21, 0xa00, URZ ;  /* 0x00000a0015088890 */ /* 0x000fe2000fffe0ff */
[----:B------:R-:W-:Y:S02]  /*4d80*/  VOTEU.ALL UP0, P1 ;  /* 0x0000000000ff7886 */ /* 0x000fe40000800000 */
[----:B------:R-:W-:Y:S01]  /*4d90*/  IMAD.U32 R10, RZ, RZ, UR5 ;  /* 0x00000005ff0a7e24 */ /* 0x000fe2000f8e00ff */
[----:B------:R-:W-:Y:S01]  /*4da0*/  UMOV UR9, UR41 ;  /* 0x0000002900097c82 */ /* 0x000fe20008000000 */
[----:B------:R-:W-:Y:S01]  /*4db0*/  IMAD.U32 R11, RZ, RZ, UR4 ;  /* 0x00000004ff0b7e24 */ /* 0x000fe2000f8e00ff */
[----:B------:R-:W-:Y:S01]  /*4dc0*/  UMOV UR11, UR43 ;  /* 0x0000002b000b7c82 */ /* 0x000fe20008000000 */
[----:B------:R-:W-:Y:S01]  /*4dd0*/  UMOV UR12, UR36 ;  /* 0x00000024000c7c82 */ /* 0x000fe20008000000 */
[----:B------:R-:W-:Y:S01]  /*4de0*/  @!P1 R2UR UR4, R10 ;  /* 0x000000000a0492ca */ /* 0x000fe200000e0000 */
[----:B------:R-:W-:Y:S01]  /*4df0*/  UPRMT UR6, UR47, 0x654, UR41 ;  /* 0x000006542f067896 */ /* 0x000fe20008000029 */
[----:B------:R-:W-:Y:S01]  /*4e00*/  @!P1 R2UR UR5, R11 ;  /* 0x000000000b0592ca */ /* 0x000fe200000e0000 */
[----:B------:R-:W-:Y:S11]  /*4e10*/  @!P1 IMAD.X R6, RZ, RZ, R17, P0 ;  /* 0x000000ffff069224 */ /* 0x000ff600000e0611 */
[----:B------:R-:W-:Y:S01]  /*4e20*/  @!UPT UIADD3 URZ, UPT, UPT, URZ, URZ, URZ ;  /* 0x000000fffffff290 */ /* 0x000fe2000fffe0ff */
[----:B------:R1:W-:Y:S01]  /*4e30*/  @!UP0 UTMALDG.3D [UR40], [UR4], desc[UR16] ;  /* 0x00001028040085b4 */ /* 0x0003e20008011000 */
[----:B------:R-:W-:Y:S05]  /*4e40*/  VOTEU.ALL UP0, P1 ;  /* 0x0000000000ff7886 */ /* 0x000fea0000800000 */
[----:B------:R1:W-:Y:S01]  /*4e50*/  @!UP0 UTMALDG.3D [UR8], [UR4], desc[UR16] ;  /* 0x00001008040085b4 */ /* 0x0003e20008011000 */
[----:B------:R1:W-:Y:S01]  /*4e60*/  @!P1 SYNCS.ARRIVE.TRANS64.RED.A0TR RZ, [UR21+0x20], R0 ;  /* 0x00002000ffff99a7 */ /* 0x0003e20008300415 */
[----:B------:R-:W-:Y:S01]  /*4e70*/  SYNCS.ARRIVE.TRANS64.RED.A1T0 RZ, [UR6], RZ ;  /* 0x000000ffffff79a7 */ /* 0x000fe20008100406 */
[----:B------:R-:W2:Y:S02]  /*4e80*/  SYNCS.PHASECHK.TRANS64.TRYWAIT P2, [UR21+0x48], R9 ;  /* 0x00004809ff0075a7 */ /* 0x000ea40008041115 */
[----:B-12---:R-:W-:Y:S05]  /*4e90*/  @!P2 BRA `(.L_x_91) ;  /* 0x000000440078a947 */ /* 0x006fea0003800000 */
.L_x_178:
        /* <DEDUP_REMOVED lines=10> */
[----:B------:R-:W-:Y:S02]  /*4f40*/  @!UP0 UIADD3 UR10, UPT, UPT, UR42, 0x50, URZ ;  /* 0x000000502a0a8890 */ /* 0x000fe4000fffe0ff */
[----:B------:R-:W-:Y:S01]  /*4f50*/  @!UP0 UIADD3 UR8, UPT, UPT, UR21, 0x1a00, URZ ;  /* 0x00001a0015088890 */ /* 0x000fe2000fffe0ff */
[----:B------:R-:W-:Y:S01]  /*4f60*/  IMAD.U32 R10, RZ, RZ, UR5 ;  /* 0x00000005ff0a7e24 */ /* 0x000fe2000f8e00ff */
[----:B------:R-:W-:Y:S01]  /*4f70*/  VOTEU.ALL UP0, P1 ;  /* 0x0000000000ff7886 */ /* 0x000fe20000800000 */
[----:B------:R-:W-:Y:S01]  /*4f80*/  IMAD.U32 R11, RZ, RZ, UR4 ;  /* 0x00000004ff0b7e24 */ /* 0x000fe2000f8e00ff */
[----:B------:R-:W-:Y:S01]  /*4f90*/  UMOV UR9, UR33 ;  /* 0x0000002100097c82 */ /* 0x000fe20008000000 */
[----:B------:R-:W-:Y:S01]  /*4fa0*/  UMOV UR11, UR43 ;  /* 0x0000002b000b7c82 */ /* 0x000fe20008000000 */
[----:B------:R-:W-:Y:S01]  /*4fb0*/  @!P1 R2UR UR4, R10 ;  /* 0x000000000a0492ca */ /* 0x000fe200000e0000 */
[----:B------:R-:W-:Y:S01]  /*4fc0*/  UMOV UR12, UR36 ;  /* 0x00000024000c7c82 */ /* 0x000fe20008000000 */
[----:B------:R-:W-:Y:S01]  /*4fd0*/  @!P1 R2UR UR5, R11 ;  /* 0x000000000b0592ca */ /* 0x000fe200000e0000 */
[----:B------:R-:W-:Y:S01]  /*4fe0*/  UPRMT UR6, UR47, 0x654, UR33 ;  /* 0x000006542f067896 */ /* 0x000fe20008000021 */
[----:B------:R-:W-:Y:S11]  /*4ff0*/  @!P1 IMAD.X R6, RZ, RZ, R17, P0 ;  /* 0x000000ffff069224 */ /* 0x000ff600000e0611 */
[----:B------:R1:W-:Y:S01]  /*5000*/  @!UP0 UTMALDG.3D [UR32], [UR4], desc[UR16] ;  /* 0x00001020040085b4 */ /* 0x0003e20008011000 */
[----:B------:R-:W-:Y:S05]  /*5010*/  VOTEU.ALL UP0, P1 ;  /* 0x0000000000ff7886 */ /* 0x000fea0000800000 */
[----:B------:R1:W-:Y:S01]  /*5020*/  @!UP0 UTMALDG.3D [UR8], [UR4], desc[UR16] ;  /* 0x00001008040085b4 */ /* 0x0003e20008011000 */
[----:B------:R1:W-:Y:S01]  /*5030*/  @!P1 SYNCS.ARRIVE.TRANS64.RED.A0TR RZ, [UR21+0x28], R0 ;  /* 0x00002800ffff99a7 */ /* 0x0003e20008300415 */
[----:B------:R-:W-:Y:S01]  /*5040*/  SYNCS.ARRIVE.TRANS64.RED.A1T0 RZ, [UR6], RZ ;  /* 0x000000ffffff79a7 */ /* 0x000fe20008100406 */
[----:B------:R-:W2:Y:S02]  /*5050*/  SYNCS.PHASECHK.TRANS64.TRYWAIT P2, [UR21+0x50], R9 ;  /* 0x00005009ff0075a7 */ /* 0x000ea40008041115 */
[----:B-12---:R-:W-:Y:S05]  /*5060*/  @!P2 BRA `(.L_x_92) ;  /* 0x00000044001ca947 */ /* 0x006fea0003800000 */
.L_x_180:
        /* <DEDUP_REMOVED lines=9> */
[----:B------:R-:W-:Y:S01]  /*5100*/  VIADD R14, R14, 0x1 ;  /* 0x000000010e0e7836 */ /* 0x000fe20000000000 */
        /* <DEDUP_REMOVED lines=10> */
[----:B------:R-:W-:Y:S01]  /*51b0*/  UMOV UR12, UR36 ;  /* 0x00000024000c7c82 */ /* 0x000fe20008000000 */
[----:B------:R-:W-:Y:S11]  /*51c0*/  UPRMT UR6, UR47, 0x654, UR25 ;  /* 0x000006542f067896 */ /* 0x000ff60008000019 */
[----:B------:R1:W-:Y:S01]  /*51d0*/  @!UP0 UTMALDG.3D [UR24], [UR4], desc[UR16] ;  /* 0x00001018040085b4 */ /* 0x0003e20008011000 */
[----:B------:R-:W-:Y:S05]  /*51e0*/  VOTEU.ALL UP0, P1 ;  /* 0x0000000000ff7886 */ /* 0x000fea0000800000 */
[----:B------:R1:W-:Y:S01]  /*51f0*/  @!UP0 UTMALDG.3D [UR8], [UR4], desc[UR16] ;  /* 0x00001008040085b4 */ /* 0x0003e20008011000 */
[----:B------:R1:W-:Y:S01]  /*5200*/  @!P1 SYNCS.ARRIVE.TRANS64.RED.A0TR RZ, [UR21+0x30], R0 ;  /* 0x00003000ffff99a7 */ /* 0x0003e20008300415 */
[----:B------:R-:W-:Y:S01]  /*5210*/  SYNCS.ARRIVE.TRANS64.RED.A1T0 RZ, [UR6], RZ ;  /* 0x000000ffffff79a7 */ /* 0x000fe20008100406 */
[----:B------:R-:W2:Y:S02]  /*5220*/  SYNCS.PHASECHK.TRANS64.TRYWAIT P0, [UR21+0x58], R9 ;  /* 0x00005809ff0075a7 */ /* 0x000ea40008001115 */
[----:B-12---:R-:W-:Y:S05]  /*5230*/  @!P0 BRA `(.L_x_93) ;  /* 0x0000004000c08947 */ /* 0x006fea0003800000 */
.L_x_182:
[----:B------:R-:W-:Y:S01]  /*5240*/  UIADD3 UR24, UPT, UPT, UR13, UR63, URZ ;  /* 0x0000003f0d187290 */ /* 0x000fe2000fffe0ff */
[----:B------:R-:W-:Y:S01]  /*5250*/  @!P1 IADD3 R6, P0, PT, R16, 0x580, RZ ;  /* 0x0000058010069810 */ /* 0x000fe20007f1e0ff */
[----:B------:R-:W-:Y:S01]  /*5260*/  UPLOP3.LUT UP2, UPT, UPT, UPT, UPT, 0x80, 0x8 ;  /* 0x000000000008789c */ /* 0x000fe20003f4f070 */
[----:B------:R-:W-:Y:S01]  /*5270*/  R2UR UR26, R50 ;  /* 0x00000000321a72ca */ /* 0x000fe200000e0000 */
[----:B------:R-:W-:Y:S01]  /*5280*/  VOTEU.ALL UP0, P1 ;  /* 0x0000000000ff7886 */ /* 0x000fe20000800000 */
[----:B------:R-:W-:Y:S01]  /*5290*/  @!P1 R2UR UR5, R6 ;  /* 0x00000000060592ca */ /* 0x000fe200000e0000 */
[----:B-1----:R-:W-:Y:S01]  /*52a0*/  @!P1 IMAD.X R0, RZ, RZ, R17, P0 ;  /* 0x000000ffff009224 */ /* 0x002fe200000e0611 */
[----:B------:R-:W-:Y:S01]  /*52b0*/  UMOV UR6, 0x0 ;  /* 0x0000000000067882 */ /* 0x000fe20000000000 */
[----:B------:R-:W-:Y:S01]  /*52c0*/  UMOV UR7, 0x10000000 ;  /* 0x1000000000077882 */ /* 0x000fe20000000000 */
[----:B------:R-:W-:Y:S01]  /*52d0*/  @!UP0 UIADD3 UR18, UPT, UPT, UR42, 0x30, URZ ;  /* 0x000000302a128890 */ /* 0x000fe2000fffe0ff */
[----:B------:R-:W-:Y:S01]  /*52e0*/  ISETP.NE.AND P0, PT, R14, 0x2, PT ;  /* 0x000000020e00780c */ /* 0x000fe20003f05270 */
[----:B------:R-:W-:Y:S01]  /*52f0*/  @!UP0 UIADD3 UR16, UPT, UPT, UR21, 0x3200, URZ ;  /* 0x0000320015108890 */ /* 0x000fe2000fffe0ff */
[----:B------:R-:W-:Y:S01]  /*5300*/  @!P1 R2UR UR4, R0 ;  /* 0x00000000000492ca */ /* 0x000fe200000e0000 */
[----:B------:R-:W-:Y:S01]  /*5310*/  @!UP0 UIADD3 UR17, UPT, UPT, UR21, 0x38, URZ ;  /* 0x0000003815118890 */ /* 0x000fe2000fffe0ff */
[----:B------:R-:W-:Y:S01]  /*5320*/  SEL R0, RZ, 0x1, P0 ;  /* 0x00000001ff007807 */ /* 0x000fe20000000000 */
[----:B------:R-:W-:Y:S01]  /*5330*/  @!UP0 UIADD3 UR10, UPT, UPT, UR42, 0x70, URZ ;  /* 0x000000702a0a8890 */ /* 0x000fe2000fffe0ff */
[----:B------:R-:W-:Y:S01]  /*5340*/  LOP3.LUT R15, R15, 0x1, RZ, 0x3c, !PT ;  /* 0x000000010f0f7812 */ /* 0x000fe200078e3cff */
[----:B------:R-:W-:Y:S01]  /*5350*/  @!UP0 UIADD3 UR8, UPT, UPT, UR21, 0x3a00, URZ ;  /* 0x00003a0015088890 */ /* 0x000fe2000fffe0ff */
[----:B------:R-:W-:Y:S01]  /*5360*/  IMAD.U32 R8, RZ, RZ, UR5 ;  /* 0x00000005ff087e24 */ /* 0x000fe2000f8e00ff */
[----:B------:R-:W-:Y:S01]  /*5370*/  VOTEU.ALL UP0, P1 ;  /* 0x0000000000ff7886 */ /* 0x000fe20000800000 */
[----:B------:R-:W-:Y:S01]  /*5380*/  UMOV UR19, UR43 ;  /* 0x0000002b00137c82 */ /* 0x000fe20008000000 */
[----:B------:R-:W-:Y:S01]  /*5390*/  UMOV UR20, UR36 ;  /* 0x0000002400147c82 */ /* 0x000fe20008000000 */
[----:B------:R-:W-:Y:S01]  /*53a0*/  UMOV UR11, UR43 ;  /* 0x0000002b000b7c82 */ /* 0x000fe20008000000 */
[----:B------:R-:W-:Y:S01]  /*53b0*/  UMOV UR12, UR36 ;  /* 0x00000024000c7c82 */ /* 0x000fe20008000000 */
[----:B------:R-:W-:Y:S01]  /*53c0*/  UMOV UR9, UR17 ;  /* 0x0000001100097c82 */ /* 0x000fe20008000000 */
[----:B------:R-:W-:Y:S01]  /*53d0*/  IMAD.U32 R9, RZ, RZ, UR4 ;  /* 0x00000004ff097e24 */ /* 0x000fe2000f8e00ff */
[----:B------:R-:W-:Y:S01]  /*53e0*/  @!P1 R2UR UR4, R8 ;  /* 0x00000000080492ca */ /* 0x000fe200000e0000 */
[----:B------:R-:W-:Y:S01]  /*53f0*/  UMOV UR36, UR29 ;  /* 0x0000001d00247c82 */ /* 0x000fe20008000000 */
[----:B------:R-:W-:Y:S02]  /*5400*/  LOP3.LUT R13, R13, R0, RZ, 0x3c, !PT ;  /* 0x000000000d0d7212 */ /* 0x000fe400078e3cff */
[----:B------:R-:W-:Y:S02]  /*5410*/  @!P1 R2UR UR5, R9 ;  /* 0x00000000090592ca */ /* 0x000fe400000e0000 */
[----:B------:R-:W-:Y:S11]  /*5420*/  SEL R14, R14, RZ, P0 ;  /* 0x000000ff0e0e7207 */ /* 0x000ff60000000000 */
[----:B------:R1:W-:Y:S01]  /*5430*/  @!UP0 UTMALDG.3D [UR16], [UR4], desc[UR6] ;  /* 0x00000610040085b4 */ /* 0x0003e20008011000 */
[----:B------:R-:W-:Y:S05]  /*5440*/  VOTEU.ALL UP0, P1 ;  /* 0x0000000000ff7886 */ /* 0x000fea0000800000 */
[----:B------:R2:W-:Y:S01]  /*5450*/  @!UP0 UTMALDG.3D [UR8], [UR4], desc[UR6] ;  /* 0x00000608040085b4 */ /* 0x0005e20008011000 */
[----:B------:R2:W-:Y:S01]  /*5460*/  @!P1 SYNCS.ARRIVE.TRANS64.RED.A0TR RZ, [UR21+0x38], R7 ;  /* 0x00003807ffff99a7 */ /* 0x0005e20008300415 */
[----:B------:R-:W-:Y:S01]  /*5470*/  SYNCS.ARRIVE.TRANS64.RED.A1T0 RZ, [UR37], RZ ;  /* 0x000000ffffff79a7 */ /* 0x000fe20008100425 */
[----:B-1----:R-:W-:Y:S01]  /*5480*/  UIADD3 UR20, UPT, UPT, UR14, UR26, URZ ;  /* 0x0000001a0e147290 */ /* 0x002fe2000fffe0ff */
[----:B------:R-:W-:Y:S11]  /*5490*/  BRA.U UP1, `(.L_x_94) ;  /* 0xfffffff101047547 */ /* 0x000ff6000b83ffff */
[----:B------:R-:W-:-:S04]  /*54a0*/  SHF.L.U32 R2, R15, 0x1f, RZ ;  /* 0x0000001f0f027819 */ /* 0x000fc800000006ff */
[----:B------:R-:W1:Y:S02]  /*54b0*/  SYNCS.PHASECHK.TRANS64.TRYWAIT P0, [UR21+0x40], R2 ;  /* 0x00004002ff0075a7 */ /* 0x000e640008001115 */
[----:B-1----:R-:W-:Y:S05]  /*54c0*/  @!P0 BRA `(.L_x_95) ;  /* 0x0000004000348947 */ /* 0x002fea0003800000 */
.L_x_184:
[----:B------:R-:W3:Y:S02]  /*54d0*/  SYNCS.PHASECHK.TRANS64.TRYWAIT P0, [UR21+0x48], R2 ;  /* 0x00004802ff0075a7 */ /* 0x000ee40008001115 */
[----:B---3--:R-:W-:Y:S05]  /*54e0*/  @!P0 BRA `(.L_x_96) ;  /* 0x0000004000448947 */ /* 0x008fea0003800000 */
.L_x_186:
[----:B------:R-:W3:Y:S02]  /*54f0*/  SYNCS.PHASECHK.TRANS64.TRYWAIT P0, [UR21+0x50], R2 ;  /* 0x00005002ff0075a7 */ /* 0x000ee40008001115 */
[----:B---3--:R-:W-:Y:S05]  /*5500*/  @!P0 BRA `(.L_x_97) ;  /* 0x0000004000548947 */ /* 0x008fea0003800000 */
.L_x_188:
[----:B-1----:R-:W-:-:S07]  /*5510*/  MOV R0, UR21 ;  /* 0x0000001500007c02 */ /* 0x002fce0008000f00 */
.L_x_98:
[----:B-1----:R-:W-:-:S04]  /*5520*/  SHF.L.U32 R2, R15, 0x1f, RZ ;  /* 0x0000001f0f027819 */ /* 0x002fc800000006ff */
[----:B------:R1:W3:Y:S03]  /*5530*/  SYNCS.PHASECHK.TRANS64.TRYWAIT P0, [R0+URZ+0x58], R2 ;  /* 0x00005802000075a7 */ /* 0x0002e600080011ff */
[----:B---3--:R-:W-:Y:S05]  /*5540*/  @!P0 NANOSLEEP.SYNCS 0x989680 ;  /* 0x009896800000895d */ /* 0x008fea0003900000 */
[----:B------:R-:W3:Y:S02]  /*5550*/  @!P0 SYNCS.PHASECHK.TRANS64 P0, [R0+URZ+0x58], R2 ;  /* 0x00005802000085a7 */ /* 0x000ee400080010ff */
[----:B--23--:R-:W-:Y:S05]  /*5560*/  @P0 EXIT ;  /* 0x000000000000094d */ /* 0x00cfea0003800000 */
[----:B------:R-:W-:Y:S05]  /*5570*/  BRA `(.L_x_98) ;  /* 0xfffffffc00e87947 */ /* 0x000fea000383ffff */
.L_x_83:
[----:B------:R-:W-:-:S06]  /*5580*/  UISETP.GE.AND UP0, UPT, UR25, 0x4, UPT ;  /* 0x000000041900788c */ /* 0x000fcc000bf06270 */
[----:B------:R-:W-:-:S13]  /*5590*/  PLOP3.LUT P0, PT, PT, PT, UP0, 0x80, 0x8 ;  /* 0x000000000008781c */ /* 0x000fda0003f0f008 */
[----:B------:R-:W-:Y:S05]  /*55a0*/  @!P0 EXIT ;  /* 0x000000000000894d */ /* 0x000fea0003800000 */
[----:B------:R-:W-:Y:S01]  /*55b0*/  BAR.SYNC.DEFER_BLOCKING 0x6, 0xa0 ;  /* 0x0182800000007b1d */ /* 0x000fe20000010000 */
[C---:B------:R-:W-:Y:S01]  /*55c0*/  IMAD.SHL.U32 R45, R60.reuse, 0x10, RZ ;  /* 0x000000103c2d7824 */ /* 0x040fe200078e00ff */
[C---:B------:R-:W-:Y:S01]  /*55d0*/  SHF.L.U32 R3, R47.reuse, 0x15, RZ ;  /* 0x000000152f037819 */ /* 0x040fe200000006ff */
[C---:B------:R-:W-:Y:S02]  /*55e0*/  IMAD.U32 R23, R60.reuse, 0x10000, RZ ;  /* 0x000100003c177824 */ /* 0x040fe400078e00ff */
[----:B------:R-:W-:Y:S02]  /*55f0*/  HFMA2 R59, -RZ, RZ, 0, 5.9604644775390625e-08 ;  /* 0x00000001ff3b7431 */ /* 0x000fe400000001ff */
[----:B------:R-:W-:Y:S01]  /*5600*/  IMAD.SHL.U32 R2, R60, 0x2, RZ ;  /* 0x000000023c027824 */ /* 0x000fe200078e00ff */
[----:B------:R-:W-:Y:S01]  /*5610*/  UMOV UR43, 0x400 ;  /* 0x00000400002b7882 */ /* 0x000fe20000000000 */
[----:B------:R-:W1:Y:S01]  /*5620*/  LDCU.64 UR4, c[0x0][0x890] ;  /* 0x00011200ff0477ac */ /* 0x000e620008000a00 */
[----:B------:R-:W2:Y:S01]  /*5630*/  LDC.64 R42, c[0x0][0x8b0] ;  /* 0x00022c00ff2a7b82 */ /* 0x000ea20000000a00 */
[----:B------:R-:W-:Y:S01]  /*5640*/  IMAD.SHL.U32 R6, R47, 0x200, RZ ;  /* 0x000002002f067824 */ /* 0x000fe200078e00ff */
[C---:B------:R-:W-:Y:S01]  /*5650*/  LOP3.LUT R7, R45.reuse, 0x40, RZ, 0xc0, !PT ;  /* 0x000000402d077812 */ /* 0x040fe200078ec0ff */
[----:B------:R-:W-:Y:S01]  /*5660*/  ULEA UR43, UR47, UR43, 0x18 ;  /* 0x0000002b2f2b7291 */ /* 0x000fe2000f8ec0ff */
[----:B------:R-:W-:Y:S01]  /*5670*/  LOP3.LUT R44, R45, 0x5b0, RZ, 0xc0, !PT ;  /* 0x000005b02d2c7812 */ /* 0x000fe200078ec0ff */
[----:B------:R-:W-:Y:S01]  /*5680*/  IMAD.MOV.U32 R22, RZ, RZ, RZ ;  /* 0x000000ffff167224 */ /* 0x000fe200078e00ff */
[----:B------:R-:W-:Y:S01]  /*5690*/  LOP3.LUT R3, R3, 0x200000, RZ, 0xc0, !PT ;  /* 0x0020000003037812 */ /* 0x000fe200078ec0ff */
[----:B------:R-:W-:Y:S01]  /*56a0*/  IMAD.MOV.U32 R58, RZ, RZ, RZ ;  /* 0x000000ffff3a7224 */ /* 0x000fe200078e00ff */
[----:B------:R-:W3:Y:S01]  /*56b0*/  LDC.64 R40, c[0x0][0x8a8] ;  /* 0x00022a00ff287b82 */ /* 0x000ee20000000a00 */
[----:B------:R-:W-:Y:S01]  /*56c0*/  LOP3.LUT R2, R7, 0x8, R2, 0xf8, !PT ;  /* 0x0000000807027812 */ /* 0x000fe200078ef802 */
[----:B------:R-:W-:Y:S01]  /*56d0*/  IMAD.MOV.U32 R55, RZ, RZ, RZ ;  /* 0x000000ffff377224 */ /* 0x000fe200078e00ff */
[----:B------:R-:W-:Y:S01]  /*56e0*/  LOP3.LUT R44, R44, 0x200, R6, 0xf8, !PT ;  /* 0x000002002c2c7812 */ /* 0x000fe200078ef806 */
[----:B------:R-:W4:Y:S01]  /*56f0*/  LDCU UR60, c[0x0][0x370] ;  /* 0x00006e00ff3c77ac */ /* 0x000f220008000800 */
[----:B------:R-:W-:-:S02]  /*5700*/  LOP3.LUT R23, R3, 0x400000, R23, 0xf8, !PT ;  /* 0x0040000003177812 */ /* 0x000fc400078ef817 */
[----:B------:R-:W-:Y:S01]  /*5710*/  LOP3.LUT P0, RZ, R45, 0x40, RZ, 0xc0, !PT ;  /* 0x000000402dff7812 */ /* 0x000fe2000780c0ff */
[----:B------:R-:W4:Y:S01]  /*5720*/  LDS R0, [UR43+0x120] ;  /* 0x0001202bff007984 */ /* 0x000f220008000800 */
[----:B-1----:R-:W-:Y:S01]  /*5730*/  IMAD.U32 R49, RZ, RZ, UR4 ;  /* 0x00000004ff317e24 */ /* 0x002fe2000f8e00ff */
[----:B------:R-:W-:Y:S01]  /*5740*/  UIADD3 UR4, UPT, UPT, UR43, 0x200, URZ ;  /* 0x000002002b047890 */ /* 0x000fe2000fffe0ff */
[----:B------:R-:W-:Y:S01]  /*5750*/  LOP3.LUT R44, R44, R2, RZ, 0xfc, !PT ;  /* 0x000000022c2c7212 */ /* 0x000fe200078efcff */
[----:B------:R-:W-:Y:S01]  /*5760*/  IMAD.U32 R48, RZ, RZ, UR5 ;  /* 0x00000005ff307e24 */ /* 0x000fe2000f8e00ff */
[----:B------:R-:W-:Y:S01]  /*5770*/  P2R R2, PR, RZ, 0x1 ;  /* 0x00000001ff027803 */ /* 0x000fe20000000000 */
[----:B------:R-:W1:Y:S01]  /*5780*/  LDCU UR42, c[0x0][0xb0c] ;  /* 0x00016180ff2a77ac */ /* 0x000e620008000800 */
[----:B------:R-:W-:Y:S01]  /*5790*/  LOP3.LUT R60, R60, 0x60, RZ, 0xc0, !PT ;  /* 0x000000603c3c7812 */ /* 0x000fe200078ec0ff */
[----:B------:R-:W-:Y:S01]  /*57a0*/  IMAD.U32 R52, RZ, RZ, UR4 ;  /* 0x00000004ff347e24 */ /* 0x000fe2000f8e00ff */
[----:B------:R-:W-:Y:S01]  /*57b0*/  MOV R57, RZ ;  /* 0x000000ff00397202 */ /* 0x000fe20000000f00 */
[----:B------:R-:W1:Y:S01]  /*57c0*/  LDCU UR39, c[0x0][0xb30] ;  /* 0x00016600ff2777ac */ /* 0x000e620008000800 */
[----:B------:R-:W1:Y:S01]  /*57d0*/  LDCU.64 UR54, c[0x0][0x888] ;  /* 0x00011100ff3677ac */ /* 0x000e620008000a00 */
[----:B------:R-:W1:Y:S01]  /*57e0*/  LDCU.64 UR40, c[0x0][0xb28] ;  /* 0x00016500ff2877ac */ /* 0x000e620008000a00 */
[----:B------:R-:W1:Y:S01]  /*57f0*/  LDCU.128 UR56, c[0x0][0xb10] ;  /* 0x00016200ff3877ac */ /* 0x000e620008000c00 */
[----:B------:R-:W1:Y:S01]  /*5800*/  LDCU UR53, c[0x0][0x374] ;  /* 0x00006e80ff3577ac */ /* 0x000e620008000800 */
[----:B------:R-:W-:Y:S01]  /*5810*/  UMOV UR52, URZ ;  /* 0x000000ff00347c82 */ /* 0x000fe20008000000 */
[----:B------:R-:W-:Y:S01]  /*5820*/  UMOV UR46, URZ ;  /* 0x000000ff002e7c82 */ /* 0x000fe20008000000 */
[----:B-1234-:R-:W-:-:S07]  /*5830*/  IMAD.IADD R23, R0, 0x1, R23 ;  /* 0x0000000100177824 */ /* 0x01efce00078e0217 */
.L_x_142:
[----:B------:R-:W-:Y:S02]  /*5840*/  LEA R3, R55, UR43, 0x3 ;  /* 0x0000002b37037c11 */ /* 0x000fe4000f8e18ff */
[----:B------:R-:W-:Y:S02]  /*5850*/  SHF.L.U32 R0, R57, 0x1f, RZ ;  /* 0x0000001f39007819 */ /* 0x000fe400000006ff */
[----:B-1----:R-:W-:Y:S02]  /*5860*/  LEA R4, R55, UR43, 0x4 ;  /* 0x0000002b37047c11 */ /* 0x002fe4000f8e20ff */
[----:B------:R-:W1:Y:S02]  /*5870*/  SYNCS.PHASECHK.TRANS64.TRYWAIT P0, [R3+URZ+0x70], R0 ;  /* 0x00007000030075a7 */ /* 0x000e6400080011ff */
[----:B-1----:R-:W-:Y:S05]  /*5880*/  @!P0 BRA `(.L_x_99) ;  /* 0x0000003c008c8947 */ /* 0x002fea0003800000 */
.L_x_189:
        /* <DEDUP_REMOVED lines=8> */
[----:B--2---:R-:W-:Y:S11]  /*5910*/  LOP3.LUT P0, RZ, R6, 0x1, RZ, 0xc0, !PT ;  /* 0x0000000106ff7812 */ /* 0x004ff6000780c0ff */
[----:B------:R-:W-:Y:S02]  /*5920*/  @!UPT UIADD3 URZ, UPT, UPT, URZ, URZ, URZ ;  /* 0x000000fffffff290 */ /* 0x000fe4000fffe0ff */
[----:B---3--:R-:W-:Y:S01]  /*5930*/  VOTEU.ANY UP1, P0 ;  /* 0x0000000000ff7886 */ /* 0x008fe20000020100 */
[----:B------:R-:W-:Y:S01]  /*5940*/  PLOP3.LUT P0, PT, PT, PT, UP1, 0x80, 0x8 ;  /* 0x000000000008781c */ /* 0x000fe20003f0f018 */
[----:B------:R-:W-:Y:S11]  /*5950*/  UP2UR UR62, UPR, URZ, 0x2 ;  /* 0x00000002ff3e7883 */ /* 0x000ff60008000000 */
[----:B------:R-:W-:Y:S01]  /*5960*/  @!UPT UIADD3 URZ, UPT, UPT, URZ, URZ, URZ ;  /* 0x000000fffffff290 */ /* 0x000fe2000fffe0ff */
[----:B-1----:R-:W-:Y:S02]  /*5970*/  @P0 SHF.R.U32.HI R0, RZ, 0x10, R5 ;  /* 0x00000010ff000819 */ /* 0x002fe40000011605 */
        /* <DEDUP_REMOVED lines=12> */
[----:B------:R-:W2:Y:S01]  /*5a40*/  LDCU UR12, c[0x0][0xb20] ;  /* 0x00016400ff0c77ac */ /* 0x000ea20008000800 */
[----:B------:R-:W-:Y:S02]  /*5a50*/  UIMAD.WIDE.U32 UR4, UR53, UR59, URZ ;  /* 0x0000003b350472a5 */ /* 0x000fe4000f8e00ff */
[----:B------:R-:W-:Y:S02]  /*5a60*/  UIMAD.WIDE.U32 UR6, UR60, UR56, URZ ;  /* 0x000000383c0672a5 */ /* 0x000fe4000f8e00ff */
[----:B------:R-:W-:Y:S02]  /*5a70*/  UISETP.NE.AND UP0, UPT, UR58, 0x1, UPT ;  /* 0x000000013a00788c */ /* 0x000fe4000bf05270 */
[----:B------:R-:W-:Y:S02]  /*5a80*/  UIMAD.WIDE.U32 UR8, UR37, UR59, URZ ;  /* 0x0000003b250872a5 */ /* 0x000fe4000f8e00ff */
[----:B------:R-:W-:Y:S02]  /*5a90*/  UIMAD.WIDE.U32 UR10, UR38, UR56, URZ ;  /* 0x00000038260a72a5 */ /* 0x000fe4000f8e00ff */
[----:B------:R-:W-:Y:S02]  /*5aa0*/  UISETP.NE.AND UP1, UPT, UR42, 0x1, UPT ;  /* 0x000000012a00788c */ /* 0x000fe4000bf25270 */
[----:B------:R-:W-:Y:S01]  /*5ab0*/  UISETP.NE.AND UP2, UPT, UR45, 0x1, UPT ;  /* 0x000000012d00788c */ /* 0x000fe2000bf45270 */
[----:B------:R-:W-:Y:S02]  /*5ac0*/  UMOV UR4, UR5 ;  /* 0x0000000500047c82 */ /* 0x000fe40008000000 */
[----:B--2---:R-:W-:Y:S03]  /*5ad0*/  USHF.R.U32.HI UR5, URZ, UR12, UR4 ;  /* 0x0000000cff057299 */ /* 0x004fe60008011604 */
[----:B------:R-:W-:Y:S02]  /*5ae0*/  UMOV UR4, UR7 ;  /* 0x0000000700047c82 */ /* 0x000fe40008000000 */
[----:B------:R-:W-:Y:S02]  /*5af0*/  USHF.R.U32.HI UR7, URZ, UR57, UR4 ;  /* 0x00000039ff077299 */ /* 0x000fe40008011604 */
[----:B------:R-:W-:Y:S02]  /*5b00*/  USEL UR4, UR53, UR5, !UP0 ;  /* 0x0000000535047287 */ /* 0x000fe4000c000000 */
[----:B------:R-:W-:Y:S01]  /*5b10*/  USEL UR7, UR60, UR7, !UP1 ;  /* 0x000000073c077287 */ /* 0x000fe2000c800000 */
[----:B------:R-:W-:Y:S01]  /*5b20*/  UMOV UR5, UR9 ;  /* 0x0000000900057c82 */ /* 0x000fe20008000000 */
[----:B------:R-:W-:Y:S02]  /*5b30*/  UIMAD.WIDE.U32 UR8, UR4, UR40, URZ ;  /* 0x00000028040872a5 */ /* 0x000fe4000f8e00ff */
[----:B------:R-:W-:Y:S03]  /*5b40*/  USHF.R.U32.HI UR6, URZ, UR12, UR5 ;  /* 0x0000000cff067299 */ /* 0x000fe60008011605 */
[----:B------:R-:W-:Y:S01]  /*5b50*/  UMOV UR5, UR11 ;  /* 0x0000000b00057c82 */ /* 0x000fe20008000000 */
[----:B------:R-:W-:Y:S02]  /*5b60*/  UIMAD.WIDE.U32 UR10, UR7, UR40, URZ ;  /* 0x00000028070a72a5 */ /* 0x000fe4000f8e00ff */
[----:B------:R-:W-:Y:S02]  /*5b70*/  USHF.R.U32.HI UR12, URZ, UR57, UR5 ;  /* 0x00000039ff0c7299 */ /* 0x000fe40008011605 */
[----:B------:R-:W-:Y:S01]  /*5b80*/  USEL UR6, UR37, UR6, !UP0 ;  /* 0x0000000625067287 */ /* 0x000fe2000c000000 */
[----:B------:R-:W-:Y:S02]  /*5b90*/  UMOV UR5, UR9 ;  /* 0x0000000900057c82 */ /* 0x000fe40008000000 */
[----:B------:R-:W-:Y:S01]  /*5ba0*/  UMOV UR10, UR11 ;  /* 0x0000000b000a7c82 */ /* 0x000fe20008000000 */
[----:B------:R-:W-:Y:S02]  /*5bb0*/  @UP2 USHF.R.U32.HI UR4, URZ, UR41, UR5 ;  /* 0x00000029ff042299 */ /* 0x000fe40008011605 */
[----:B------:R-:W-:Y:S02]  /*5bc0*/  @UP2 USHF.R.U32.HI UR7, URZ, UR41, UR10 ;  /* 0x00000029ff072299 */ /* 0x000fe4000801160a */
[----:B------:R-:W-:Y:S02]  /*5bd0*/  UIMAD UR4, UR45, UR4, URZ ;  /* 0x000000042d0472a4 */ /* 0x000fe4000f8e02ff */
        /* <DEDUP_REMOVED lines=8> */
[----:B------:R-:W-:Y:S02]  /*5c60*/  USEL UR11, UR6, UR4, !UP2 ;  /* 0x00000004060b7287 */ /* 0x000fe4000d000000 */
[----:B------:R-:W-:Y:S02]  /*5c70*/  UIADD3 UR8, UPT, UPT, -UR5, URZ, URZ ;  /* 0x000000ff05087290 */ /* 0x000fe4000fffe1ff */
[----:B------:R-:W-:Y:S01]  /*5c80*/  UIADD3 UR10, UPT, UPT, -UR11, URZ, URZ ;  /* 0x000000ff0b0a7290 */ /* 0x000fe2000fffe1ff */
[----:B------:R-:W-:Y:S01]  /*5c90*/  @!UP0 UMOV UR4, UR9 ;  /* 0x0000000900048c82 */ /* 0x000fe20008000000 */
[----:B------:R-:W-:Y:S02]  /*5ca0*/  UIADD3 UR9, UPT, UPT, -UR6, URZ, URZ ;  /* 0x000000ff06097290 */ /* 0x000fe4000fffe1ff */
[----:B------:R-:W-:Y:S02]  /*5cb0*/  @!UP0 USHF.R.U32.HI UR4, URZ, UR41, UR4 ;  /* 0x00000029ff048299 */ /* 0x000fe40008011604 */
[----:B------:R-:W-:Y:S02]  /*5cc0*/  UIMAD UR10, UR45, UR10, UR6 ;  /* 0x0000000a2d0a72a4 */ /* 0x000fe4000f8e0206 */
[----:B------:R-:W-:Y:S04]  /*5cd0*/  @!UP0 USEL UR4, UR5, UR4, !UP2 ;  /* 0x0000000405048287 */ /* 0x000fe8000d000000 */
[----:B------:R-:W-:Y:S02]  /*5ce0*/  @!UP0 UIMAD UR10, UR7, UR10, UR4 ;  /* 0x0000000a070a82a4 */ /* 0x000fe4000f8e0204 */
[----:B------:R-:W-:Y:S02]  /*5cf0*/  @!UP0 UIADD3 UR11, UPT, UPT, UR11, -UR4, URZ ;  /* 0x800000040b0b8290 */ /* 0x000fe4000fffe0ff */
[----:B------:R-:W-:Y:S02]  /*5d00*/  UIMAD UR7, UR42, UR8, UR38 ;  /* 0x000000082a0772a4 */ /* 0x000fe4000f8e0226 */
[----:B------:R-:W-:Y:S02]  /*5d10*/  @!UP0 UIMAD UR6, UR11, UR45, UR5 ;  /* 0x0000002d0b0682a4 */ /* 0x000fe4000f8e0205 */
[----:B------:R-:W-:Y:S01]  /*5d20*/  UIMAD UR4, UR58, UR9, UR37 ;  /* 0x000000093a0472a4 */ /* 0x000fe2000f8e0225 */
[----:B------:R-:W-:Y:S02]  /*5d30*/  @!UP0 UMOV UR5, UR10 ;  /* 0x0000000a00058c82 */ /* 0x000fe40008000000 */
[----:B------:R-:W-:Y:S02]  /*5d40*/  UIMAD UR38, UR5, UR42, UR7 ;  /* 0x0000002a052672a4 */ /* 0x000fe4000f8e0207 */
[----:B------:R-:W-:Y:S11]  /*5d50*/  UIMAD UR37, UR6, UR58, UR4 ;  /* 0x0000003a062572a4 */ /* 0x000ff6000f8e0204 */
[----:B------:R-:W-:Y:S01]  /*5d60*/  @!UPT UIADD3 URZ, UPT, UPT, URZ, URZ, URZ ;  /* 0x000000fffffff290 */ /* 0x000fe2000fffe0ff */
.L_x_100:
[----:B------:R-:W-:Y:S01]  /*5d70*/  UISETP.NE.AND UP0, UPT, UR39, 0x1, UPT ;  /* 0x000000012700788c */ /* 0x000fe2000bf05270 */
[----:B------:R-:W-:Y:S01]  /*5d80*/  LOP3.LUT P0, RZ, R52, 0x90, RZ, 0xc0, !PT ;  /* 0x0000009034ff7812 */ /* 0x000fe2000780c0ff */
[----:B------:R-:W-:Y:S01]  /*5d90*/  USHF.L.U32 UR50, UR20, 0x6, URZ ;  /* 0x0000000614327899 */ /* 0x000fe200080006ff */
[----:B------:R-:W-:Y:S01]  /*5da0*/  BSSY.RECONVERGENT B6, `(.L_x_101) ;  /* 0x0000034000067945 */ /* 0x000fe20003800200 */
[----:B------:R-:W-:Y:S01]  /*5db0*/  USHF.L.U32 UR49, UR24, 0x7, URZ ;  /* 0x0000000718317899 */ /* 0x000fe200080006ff */
[----:B------:R-:W-:Y:S06]  /*5dc0*/  IADD3 R55, PT, PT, R55, 0x1, RZ ;  /* 0x0000000137377810 */ /* 0x000fec0007ffe0ff */
[----:B------:R-:W2:Y:S01]  /*5dd0*/  @!UP0 LDCU.128 UR12, c[0x0][0xb10] ;  /* 0x00016200ff0c87ac */ /* 0x000ea20008000c00 */
[----:B------:R-:W3:Y:S01]  /*5de0*/  @!UP0 LDCU UR5, c[0x0][0xb0c] ;  /* 0x00016180ff0587ac */ /* 0x000ee20008000800 */
[----:B------:R-:W4:Y:S01]  /*5df0*/  @!UP0 LDCU UR10, c[0x0][0xb20] ;  /* 0x00016400ff0a87ac */ /* 0x000f220008000800 */
[----:B--2---:R-:W-:Y:S02]  /*5e00*/  UIMAD.WIDE.U32 UR8, UR38, UR12, URZ ;  /* 0x0000000c260872a5 */ /* 0x004fe4000f8e00ff */
[----:B------:R-:W-:Y:S02]  /*5e10*/  UIMAD.WIDE.U32 UR6, UR37, UR15, URZ ;  /* 0x0000000f250672a5 */ /* 0x000fe4000f8e00ff */
[----:B------:R-:W-:Y:S03]  /*5e20*/  @!UP0 UISETP.NE.AND UP1, UPT, UR14, 0x1, UPT ;  /* 0x000000010e00888c */ /* 0x000fe6000bf25270 */
[----:B------:R-:W-:Y:S01]  /*5e30*/  @!UP0 UMOV UR4, UR9 ;  /* 0x0000000900048c82 */ /* 0x000fe20008000000 */
[----:B---3--:R-:W-:Y:S02]  /*5e40*/  @!UP0 UISETP.NE.AND UP2, UPT, UR5, 0x1, UPT ;  /* 0x000000010500888c */ /* 0x008fe4000bf45270 */
[----:B------:R-:W-:Y:S01]  /*5e50*/  @!UP0 USHF.R.U32.HI UR4, URZ, UR13, UR4 ;  /* 0x0000000dff048299 */ /* 0x000fe20008011604 */
[----:B------:R-:W-:Y:S02]  /*5e60*/  @!UP0 UMOV UR6, UR7 ;  /* 0x0000000700068c82 */ /* 0x000fe40008000000 */
[----:B----4-:R-:W-:Y:S02]  /*5e70*/  @!UP0 USHF.R.U32.HI UR6, URZ, UR10, UR6 ;  /* 0x0000000aff068299 */ /* 0x010fe40008011606 */
[----:B------:R-:W-:Y:S02]  /*5e80*/  @!UP0 USEL UR7, UR38, UR4, !UP2 ;  /* 0x0000000426078287 */ /* 0x000fe4000d000000 */
[----:B------:R-:W-:Y:S04]  /*5e90*/  @!UP0 USEL UR6, UR37, UR6, !UP1 ;  /* 0x0000000625068287 */ /* 0x000fe8000c800000 */
[----:B------:R-:W-:Y:S02]  /*5ea0*/  @!UP0 UIADD3 UR4, UPT, UPT, -UR7, UR6, URZ ;  /* 0x0000000607048290 */ /* 0x000fe4000fffe1ff */
[----:B------:R-:W-:Y:S02]  /*5eb0*/  @!UP0 UIADD3 UR6, UPT, UPT, UR7, -UR6, URZ ;  /* 0x8000000607068290 */ /* 0x000fe4000fffe0ff */
[----:B------:R-:W-:Y:S02]  /*5ec0*/  @!UP0 UIMAD UR38, UR4, UR5, UR38 ;  /* 0x00000005042682a4 */ /* 0x000fe4000f8e0226 */
[----:B------:R-:W-:Y:S01]  /*5ed0*/  @!UP0 UIMAD UR37, UR6, UR14, UR37 ;  /* 0x0000000e062582a4 */ /* 0x000fe2000f8e0225 */
[----:B------:R-:W-:Y:S11]  /*5ee0*/  @!P0 BRA `(.L_x_102) ;  /* 0x00000000007c8947 */ /* 0x000ff60003800000 */
[----:B------:R-:W2:Y:S01]  /*5ef0*/  LDCU.64 UR8, c[0x4][0x80] ;  /* 0x01001000ff0877ac */ /* 0x000ea20008000a00 */
[----:B------:R-:W-:Y:S01]  /*5f00*/  MOV R2, 0x0 ;  /* 0x0000000000027802 */ /* 0x000fe20000000f00 */
[----:B------:R-:W-:Y:S02]  /*5f10*/  HFMA2 R12, -RZ, RZ, 0, 5.9604644775390625e-08 ;  /* 0x00000001ff0c7431 */ /* 0x000fe400000001ff */
[----:B------:R-:W-:Y:S01]  /*5f20*/  IMAD.MOV.U32 R8, RZ, RZ, 0x70 ;  /* 0x00000070ff087424 */ /* 0x000fe200078e00ff */
[----:B------:R3:W4:Y:S01]  /*5f30*/  LDC.64 R14, c[0x4][R2] ;  /* 0x01000000020e7b82 */ /* 0x0007220000000a00 */
[----:B------:R-:W1:Y:S01]  /*5f40*/  LDCU.64 UR6, c[0x4][0x88] ;  /* 0x01001100ff0677ac */ /* 0x000e620008000a00 */
[----:B------:R-:W-:Y:S01]  /*5f50*/  IMAD.MOV.U32 R13, RZ, RZ, RZ ;  /* 0x000000ffff0d7224 */ /* 0x000fe200078e00ff */
[----:B------:R-:W1:Y:S01]  /*5f60*/  LDCU.64 UR4, c[0x4][0x8] ;  /* 0x01000100ff0477ac */ /* 0x000e620008000a00 */
[----:B--2---:R-:W-:Y:S01]  /*5f70*/  MOV R5, UR9 ;  /* 0x0000000900057c02 */ /* 0x004fe20008000f00 */
[----:B------:R-:W-:Y:S01]  /*5f80*/  IMAD.U32 R4, RZ, RZ, UR8 ;  /* 0x00000008ff047e24 */ /* 0x000fe2000f8e00ff */
[----:B-1----:R-:W-:Y:S01]  /*5f90*/  MOV R7, UR7 ;  /* 0x0000000700077c02 */ /* 0x002fe20008000f00 */
[----:B------:R-:W-:Y:S01]  /*5fa0*/  IMAD.U32 R6, RZ, RZ, UR6 ;  /* 0x00000006ff067e24 */ /* 0x000fe2000f8e00ff */
[----:B------:R-:W-:Y:S01]  /*5fb0*/  MOV R11, UR5 ;  /* 0x00000005000b7c02 */ /* 0x000fe20008000f00 */
[----:B------:R-:W-:Y:S02]  /*5fc0*/  IMAD.U32 R10, RZ, RZ, UR4 ;  /* 0x00000004ff0a7e24 */ /* 0x000fe4000f8e00ff */
[----:B------:R-:W-:Y:S07]  /*5fd0*/  LEPC R20, `(.L_x_103) ;  /* 0x000000001014794e */ /* 0x000fee0000000000 */
[----:B---345:R-:W-:Y:S05]  /*5fe0*/  CALL.ABS.NOINC R14 ;  /* 0x000000000e007343 */ /* 0x038fea0003c00000 */
.L_x_103:
[----:B------:R-:W1:Y:S01]  /*5ff0*/  LDCU.64 UR8, c[0x4][0x80] ;  /* 0x01001000ff0877ac */ /* 0x000e620008000a00 */
[----:B------:R-:W2:Y:S01]  /*6000*/  LDC.64 R2, c[0x4][R2] ;  /* 0x0100000002027b82 */ /* 0x000ea20000000a00 */
[----:B------:R-:W-:Y:S02]  /*6010*/  HFMA2 R12, -RZ, RZ, 0, 5.9604644775390625e-08 ;  /* 0x00000001ff0c7431 */ /* 0x000fe400000001ff */
[----:B------:R-:W-:Y:S02]  /*6020*/  IMAD.MOV.U32 R8, RZ, RZ, 0x70 ;  /* 0x00000070ff087424 */ /* 0x000fe400078e00ff */
[----:B------:R-:W-:Y:S01]  /*6030*/  IMAD.MOV.U32 R13, RZ, RZ, RZ ;  /* 0x000000ffff0d7224 */ /* 0x000fe200078e00ff */
[----:B------:R-:W3:Y:S01]  /*6040*/  LDCU.64 UR6, c[0x4][0x88] ;  /* 0x01001100ff0677ac */ /* 0x000ee20008000a00 */
[----:B------:R-:W4:Y:S01]  /*6050*/  LDCU.64 UR4, c[0x4][0x8] ;  /* 0x01000100ff0477ac */ /* 0x000f220008000a00 */
[----:B-1----:R-:W-:Y:S02]  /*6060*/  MOV R4, UR8 ;  /* 0x0000000800047c02 */ /* 0x002fe40008000f00 */
[----:B------:R-:W-:Y:S02]  /*6070*/  MOV R5, UR9 ;  /* 0x0000000900057c02 */ /* 0x000fe40008000f00 */
[----:B---3--:R-:W-:Y:S01]  /*6080*/  MOV R7, UR7 ;  /* 0x0000000700077c02 */ /* 0x008fe20008000f00 */
[----:B------:R-:W-:Y:S01]  /*6090*/  IMAD.U32 R6, RZ, RZ, UR6 ;  /* 0x00000006ff067e24 */ /* 0x000fe2000f8e00ff */
[----:B----4-:R-:W-:Y:S01]  /*60a0*/  MOV R11, UR5 ;  /* 0x00000005000b7c02 */ /* 0x010fe20008000f00 */
[----:B------:R-:W-:Y:S02]  /*60b0*/  IMAD.U32 R10, RZ, RZ, UR4 ;  /* 0x00000004ff0a7e24 */ /* 0x000fe4000f8e00ff */
[----:B------:R-:W-:Y:S07]  /*60c0*/  LEPC R20, `(.L_x_102) ;  /* 0x000000001014794e */ /* 0x000fee0000000000 */
[----:B--2---:R-:W-:Y:S05]  /*60d0*/  CALL.ABS.NOINC R2 ;  /* 0x0000000002007343 */ /* 0x004fea0003c00000 */
.L_x_102:
[----:B------:R-:W-:Y:S05]  /*60e0*/  BSYNC.RECONVERGENT B6 ;  /* 0x0000000000067941 */ /* 0x000fea0003800200 */
.L_x_101:
[----:B------:R-:W-:Y:S02]  /*60f0*/  R2UR UR6, R51 ;  /* 0x00000000330672ca */ /* 0x000fe400000e0000 */
[----:B------:R-:W-:Y:S02]  /*6100*/  R2UR UR5, R49 ;  /* 0x00000000310572ca */ /* 0x000fe400000e0000 */
[----:B------:R-:W-:Y:S02]  /*6110*/  R2UR UR4, R48 ;  /* 0x00000000300472ca */ /* 0x000fe400000e0000 */
[----:B------:R-:W-:Y:S02]  /*6120*/  ISETP.NE.U32.AND P4, PT, R42, RZ, PT ;  /* 0x000000ff2a00720c */ /* 0x000fe40003f85070 */
[----:B------:R-:W-:Y:S02]  /*6130*/  ISETP.NE.U32.AND P2, PT, RZ, UR54, PT ;  /* 0x00000036ff007c0c */ /* 0x000fe4000bf45070 */
[----:B------:R-:W-:Y:S02]  /*6140*/  ISETP.NE.AND.EX P4, PT, R43, RZ, PT, P4 ;  /* 0x000000ff2b00720c */ /* 0x000fe40003f85340 */
[----:B------:R-:W-:Y:S01]  /*6150*/  ISETP.NE.AND.EX P2, PT, RZ, UR55, PT, P2 ;  /* 0x00000037ff007c0c */ /* 0x000fe2000bf45320 */
[----:B------:R-:W-:Y:S02]  /*6160*/  UISETP.NE.AND UP2, UPT, UR6, URZ, UPT ;  /* 0x000000ff0600728c */ /* 0x000fe4000bf45270 */
[----:B------:R-:W-:Y:S04]  /*6170*/  UISETP.NE.U32.AND UP0, UPT, UR5, URZ, UPT ;  /* 0x000000ff0500728c */ /* 0x000fe8000bf05070 */
[----:B------:R-:W-:Y:S01]  /*6180*/  UISETP.NE.AND.EX UP1, UPT, UR4, URZ, UPT, UP0 ;  /* 0x000000ff0400728c */ /* 0x000fe2000bf25300 */
[----:B------:R-:W-:Y:S01]  /*6190*/  PLOP3.LUT P1, PT, PT, PT, UP2, 0x80, 0x8 ;  /* 0x000000000008781c */ /* 0x000fe20003f2f028 */
[----:B------:R-:W-:Y:S03]  /*61a0*/  UPLOP3.LUT UP0, UPT, UPT, UPT, UPT, 0x40, 0x4 ;  /* 0x000000000004789c */ /* 0x000fe60003f0e870 */
[----:B------:R-:W-:Y:S06]  /*61b0*/  @UP2 UPLOP3.LUT UP0, UPT, UPT, UPT, UP1, 0x80, 0x8 ;  /* 0x000000000008289c */ /* 0x000fec0003f0f010 */
[----:B------:R-:W-:Y:S01]  /*61c0*/  PLOP3.LUT P0, PT, PT, PT, UP0, 0x80, 0x8 ;  /* 0x000000000008781c */ /* 0x000fe20003f0f008 */
[----:B------:R-:W-:Y:S01]  /*61d0*/  @!UPT UIADD3 URZ, UPT, UPT, URZ, URZ, URZ ;  /* 0x000000fffffff290 */ /* 0x000fe2000fffe0ff */
[----:B------:R-:W-:Y:S11]  /*61e0*/  BRA.U !UP1, `(.L_x_104) ;  /* 0x0000000109407547 */ /* 0x000ff6000b800000 */
[----:B------:R-:W-:Y:S01]  /*61f0*/  UISETP.NE.U32.AND UP0, UPT, UR54, URZ, UPT ;  /* 0x000000ff3600728c */ /* 0x000fe2000bf05070 */
[----:B------:R-:W-:Y:S01]  /*6200*/  R2UR UR6, R49 ;  /* 0x00000000310672ca */ /* 0x000fe200000e0000 */
[----:B------:R-:W2:Y:S01]  /*6210*/  LDCU.64 UR8, c[0x0][0x358] ;  /* 0x00006b00ff0877ac */ /* 0x000ea20008000a00 */
[----:B------:R-:W-:Y:S02]  /*6220*/  HFMA2 R46, -RZ, RZ, 0, 5.9604644775390625e-08 ;  /* 0x00000001ff2e7431 */ /* 0x000fe400000001ff */
[----:B-1----:R-:W-:Y:S01]  /*6230*/  IMAD.MOV.U32 R0, RZ, RZ, 0x1 ;  /* 0x00000001ff007424 */ /* 0x002fe200078e00ff */
[----:B------:R-:W-:Y:S06]  /*6240*/  UISETP.NE.AND.EX UP0, UPT, UR55, URZ, UPT, UP0 ;  /* 0x000000ff3700728c */ /* 0x000fec000bf05300 */
[----:B------:R-:W-:Y:S05]  /*6250*/  PLOP3.LUT P3, PT, PT, PT, UP0, 0x80, 0x8 ;  /* 0x000000000008781c */ /* 0x000fea0003f6f008 */
[----:B------:R-:W1:Y:S01]  /*6260*/  @UP0 LDCU.64 UR4, c[0x0][0x888] ;  /* 0x00011100ff0407ac */ /* 0x000e620008000a00 */
[----:B------:R-:W-:Y:S07]  /*6270*/  @UP0 UIMAD UR6, UR36, UR6, URZ ;  /* 0x00000006240602a4 */ /* 0x000fee000f8e02ff */
[----:B------:R-:W-:Y:S01]  /*6280*/  @!P3 PRMT R46, R0, 0x7610, R46 ;  /* 0x00007610002eb816 */ /* 0x000fe2000000002e */
[----:B-1----:R-:W-:Y:S06]  /*6290*/  @UP0 UIMAD.WIDE UR4, UR6, 0x4, UR4 ;  /* 0x00000004060408a5 */ /* 0x002fec000f8e0204 */
[----:B------:R-:W-:Y:S02]  /*62a0*/  IMAD.U32 R2, RZ, RZ, UR4 ;  /* 0x00000004ff027e24 */ /* 0x000fe4000f8e00ff */
[----:B------:R-:W-:Y:S03]  /*62b0*/  IMAD.U32 R3, RZ, RZ, UR5 ;  /* 0x00000005ff037e24 */ /* 0x000fe6000f8e00ff */
[----:B------:R-:W1:Y:S02]  /*62c0*/  @!UP0 LDCU UR4, c[0x0][0x880] ;  /* 0x00011000ff0487ac */ /* 0x000e640008000800 */
[----:B--2--5:R2:W5:Y:S02]  /*62d0*/  @P3 LDG.E R27, desc[UR8][R2.64] ;  /* 0x00000008021b3981 */ /* 0x024564000c1e1900 */
[----:B-12---:R-:W-:Y:S02]  /*62e0*/  @!P3 MOV R27, UR4 ;  /* 0x00000004001bbc02 */ /* 0x006fe40008000f00 */
.L_x_104:
[----:B------:R-:W-:Y:S05]  /*62f0*/  @!P4 BRA `(.L_x_105) ;  /* 0x000000000024c947 */ /* 0x000fea0003800000 */
[----:B------:R-:W-:Y:S01]  /*6300*/  ISETP.NE.U32.AND P3, PT, R40, RZ, PT ;  /* 0x000000ff2800720c */ /* 0x000fe20003f65070 */
[----:B------:R-:W2:Y:S03]  /*6310*/  LDCU.64 UR4, c[0x0][0x358] ;  /* 0x00006b00ff0477ac */ /* 0x000ea60008000a00 */
[----:B------:R-:W-:Y:S11]  /*6320*/  ISETP.NE.AND.EX P3, PT, R41, RZ, PT, P3 ;  /* 0x000000ff2900720c */ /* 0x000ff60003f65330 */
[----:B------:R-:W-:Y:S02]  /*6330*/  @!UPT UIADD3 URZ, UPT, UPT, URZ, URZ, URZ ;  /* 0x000000fffffff290 */ /* 0x000fe4000fffe0ff */
[----:B------:R-:W3:Y:S01]  /*6340*/  @P3 LDC.64 R2, c[0x0][0x8a8] ;  /* 0x00022a00ff023b82 */ /* 0x000ee20000000a00 */
[----:B-1----:R-:W-:Y:S04]  /*6350*/  @P3 IMAD R0, R42, UR36, RZ ;  /* 0x000000242a003c24 */ /* 0x002fe8000f8e02ff */
[----:B---3--:R-:W-:Y:S05]  /*6360*/  @P3 IMAD.WIDE R2, R0, 0x4, R2 ;  /* 0x0000000400023825 */ /* 0x008fea00078e0202 */
[----:B--2--5:R2:W5:Y:S02]  /*6370*/  @P3 LDG.E R24, desc[UR4][R2.64] ;  /* 0x0000000402183981 */ /* 0x024564000c1e1900 */
[----:B--2---:R-:W3:Y:S02]  /*6380*/  @!P3 LDC R24, c[0x0][0x8a0] ;  /* 0x00022800ff18bb82 */ /* 0x004ee40000000800 */
.L_x_105:
[----:B-----5:R-:W-:Y:S01]  /*6390*/  FSETP.NEU.AND P3, PT, R27, RZ, PT ;  /* 0x000000ff1b00720b */ /* 0x020fe20003f6d000 */
[----:B------:R-:W-:Y:S01]  /*63a0*/  IMAD.SHL.U32 R56, R44, 0x2, RZ ;  /* 0x000000022c387824 */ /* 0x000fe200078e00ff */
[----:B------:R-:W-:Y:S01]  /*63b0*/  SEL R3, RZ, 0xffffffff, P2 ;  /* 0xffffffffff037807 */ /* 0x000fe20001000000 */
[----:B------:R-:W-:Y:S01]  /*63c0*/  BSSY B1, `(.L_x_106) ;  /* 0x0000034000017945 */ /* 0x000fe20003800000 */
[----:B------:R-:W-:Y:S01]  /*63d0*/  @P1 LOP3.LUT P2, RZ, R46, 0xff, RZ, 0xc0, !PT ;  /* 0x000000ff2eff1812 */ /* 0x000fe2000784c0ff */
[----:B------:R-:W-:Y:S01]  /*63e0*/  IMAD.MOV.U32 R63, RZ, RZ, 0x1 ;  /* 0x00000001ff3f7424 */ /* 0x000fe200078e00ff */
[----:B-1----:R-:W-:Y:S01]  /*63f0*/  @P1 SEL R0, RZ, 0xffffffff, P3 ;  /* 0xffffffffff001807 */ /* 0x002fe20001800000 */
[C---:B------:R-:W-:Y:S01]  /*6400*/  IMAD R25, R22.reuse, 0x40, R23 ;  /* 0x0000004016197824 */ /* 0x040fe200078e0217 */
[----:B------:R-:W-:Y:S01]  /*6410*/  LOP3.LUT R59, R59, 0x1, RZ, 0x3c, !PT ;  /* 0x000000013b3b7812 */ /* 0x000fe200078e3cff */
[----:B------:R-:W-:Y:S01]  /*6420*/  IMAD.MOV.U32 R26, RZ, RZ, RZ ;  /* 0x000000ffff1a7224 */ /* 0x000fe200078e00ff */
[C---:B------:R-:W-:Y:S02]  /*6430*/  @P0 SEL R0, R3.reuse, R0, !P2 ;  /* 0x0000000003000207 */ /* 0x040fe40005000000 */
[----:B------:R-:W-:Y:S02]  /*6440*/  CS2R R38, SRZ ;  /* 0x0000000000267805 */ /* 0x000fe4000001ff00 */
[----:B------:R-:W-:Y:S02]  /*6450*/  LEA R53, R22, UR43, 0x3 ;  /* 0x0000002b16357c11 */ /* 0x000fe4000f8e18ff */
[----:B------:R-:W-:Y:S02]  /*6460*/  CS2R R36, SRZ ;  /* 0x0000000000247805 */ /* 0x000fe4000001ff00 */
[----:B------:R-:W-:Y:S02]  /*6470*/  @P1 LOP3.LUT R0, R0, 0x1, RZ, 0xc0, !PT ;  /* 0x0000000100001812 */ /* 0x000fe400078ec0ff */
[----:B------:R-:W-:Y:S02]  /*6480*/  CS2R R30, SRZ ;  /* 0x00000000001e7805 */ /* 0x000fe4000001ff00 */
[----:B------:R-:W-:Y:S02]  /*6490*/  PLOP3.LUT P2, PT, PT, PT, UP1, 0x80, 0x8 ;  /* 0x000000000008781c */ /* 0x000fe40003f4f018 */
[----:B------:R-:W-:Y:S02]  /*64a0*/  CS2R R28, SRZ ;  /* 0x00000000001c7805 */ /* 0x000fe4000001ff00 */
[----:B------:R-:W-:Y:S01]  /*64b0*/  ISETP.NE.U32.OR P6, PT, R0, 0x1, !P1 ;  /* 0x000000010000780c */ /* 0x000fe20004fc5470 */
[----:B------:R-:W-:Y:S01]  /*64c0*/  VIADD R62, R56, UR43 ;  /* 0x0000002b383e7c36 */ /* 0x000fe20008000000 */
[----:B------:R-:W-:Y:S02]  /*64d0*/  LOP3.LUT P4, R54, R46, 0xff, RZ, 0xc0, !PT ;  /* 0x000000ff2e367812 */ /* 0x000fe4000788c0ff */
[----:B------:R-:W-:Y:S02]  /*64e0*/  SEL R2, RZ, 0xffffffff, P3 ;  /* 0xffffffffff027807 */ /* 0x000fe40001800000 */
[----:B------:R-:W-:Y:S03]  /*64f0*/  P2R R61, PR, RZ, 0x40 ;  /* 0x00000040ff3d7803 */ /* 0x000fe60000000000 */
[----:B------:R-:W-:Y:S04]  /*6500*/  @P2 SEL R2, R3, R2, !P4 ;  /* 0x0000000203022207 */ /* 0x000fe80006000000 */
[----:B------:R-:W-:Y:S02]  /*6510*/  @P6 SHF.L.U32 R0, R59, 0x1f, RZ ;  /* 0x0000001f3b006819 */ /* 0x000fe400000006ff */
[----:B------:R-:W-:Y:S02]  /*6520*/  LOP3.LUT R2, R2, 0x1, RZ, 0xc0, !PT ;  /* 0x0000000102027812 */ /* 0x000fe400078ec0ff */
[----:B------:R1:W2:Y:S02]  /*6530*/  @P6 SYNCS.PHASECHK.TRANS64.TRYWAIT P1, [UR43+0x20], R0 ;  /* 0x00002000ff0065a7 */ /* 0x0002a4000802112b */
[----:B------:R-:W-:Y:S04]  /*6540*/  ISETP.NE.U32.AND P5, PT, R2, 0x1, PT ;  /* 0x000000010200780c */ /* 0x000fe80003fa5070 */
[----:B------:R-:W-:Y:S02]  /*6550*/  P2R R64, PR, RZ, 0x20 ;  /* 0x00000020ff407803 */ /* 0x000fe40000000000 */
[----:B-1----:R-:W-:Y:S04]  /*6560*/  SHF.L.U32 R0, R58, 0x1f, RZ ;  /* 0x0000001f3a007819 */ /* 0x002fe800000006ff */
[----:B------:R1:W4:Y:S01]  /*6570*/  SYNCS.PHASECHK.TRANS64.TRYWAIT P0, [R53+URZ+0x90], R0 ;  /* 0x00009000350075a7 */ /* 0x00032200080011ff */
[----:B--2---:R-:W-:Y:S01]  /*6580*/  @P6 SEL R63, RZ, 0x1, !P1 ;  /* 0x00000001ff3f6807 */ /* 0x004fe20004800000 */
[----:B-1----:R-:W-:Y:S06]  /*6590*/  @!P6 BRA `(.L_x_107) ;  /* 0x000000000058e947 */ /* 0x002fec0003800000 */
[C---:B------:R-:W-:Y:S01]  /*65a0*/  VIADD R2, R62.reuse, 0x200 ;  /* 0x000002003e027836 */ /* 0x040fe20000000000 */
[----:B------:R-:W-:Y:S01]  /*65b0*/  LOP3.LUT P6, RZ, R45, 0x40, RZ, 0xc0, !PT ;  /* 0x000000402dff7812 */ /* 0x000fe200078cc0ff */
[----:B------:R-:W-:Y:S01]  /*65c0*/  BSSY B0, `(.L_x_108) ;  /* 0x000000e000007945 */ /* 0x000fe20003800000 */
[----:B------:R-:W-:Y:S01]  /*65d0*/  ISETP.NE.AND P2, PT, R63, RZ, PT ;  /* 0x000000ff3f00720c */ /* 0x000fe20003f45270 */
[----:B------:R-:W-:Y:S01]  /*65e0*/  @P5 VIADD R4, R62, 0x210 ;  /* 0x000002103e045836 */ /* 0x000fe20000000000 */
[----:B------:R-:W-:Y:S01]  /*65f0*/  PLOP3.LUT P1, PT, PT, PT, PT, 0x8, 0x80 ;  /* 0x000000000080781c */ /* 0x000fe20003f2e170 */
[----:B------:R-:W-:Y:S01]  /*6600*/  IMAD.MOV.U32 R39, RZ, RZ, RZ ;  /* 0x000000ffff277224 */ /* 0x000fe200078e00ff */
[----:B------:R-:W-:Y:S02]  /*6610*/  @P5 PLOP3.LUT P1, PT, P6, PT, PT, 0x80, 0x8 ;  /* 0x000000000008581c */ /* 0x000fe4000372f070 */
[----:B------:R-:W-:Y:S02]  /*6620*/  CS2R R36, SRZ ;  /* 0x0000000000247805 */ /* 0x000fe4000001ff00 */
[----:B------:R-:W-:Y:S02]  /*6630*/  CS2R R30, SRZ ;  /* 0x00000000001e7805 */ /* 0x000fe4000001ff00 */
[----:B------:R-:W-:Y:S07]  /*6640*/  CS2R R28, SRZ ;  /* 0x00000000001c7805 */ /* 0x000fee000001ff00 */
[----:B------:R-:W-:Y:S01]  /*6650*/  @P1 VIADD R4, R2, 0xfffffff0 ;  /* 0xfffffff002041836 */ /* 0x000fe20000000000 */
[----:B------:R-:W-:Y:S06]  /*6660*/  @P2 BRA `(.L_x_109) ;  /* 0x00000000000c2947 */ /* 0x000fec0003800000 */
[----:B------:R-:W-:Y:S04]  /*6670*/  SHF.L.U32 R3, R59, 0x1f, RZ ;  /* 0x0000001f3b037819 */ /* 0x000fe800000006ff */
[----:B------:R-:W1:Y:S02]  /*6680*/  SYNCS.PHASECHK.TRANS64.TRYWAIT P1, [UR43+0x20], R3 ;  /* 0x00002003ff0075a7 */ /* 0x000e64000802112b */
[----:B-1----:R-:W-:Y:S05]  /*6690*/  @!P1 BRA `(.L_x_110) ;  /* 0x00000030001c9947 */ /* 0x002fea0003800000 */
.L_x_109:
[----:B------:R-:W-:Y:S05]  /*66a0*/  BSYNC B0 ;  /* 0x0000000000007941 */ /* 0x000fea0003800000 */
.L_x_108:
[----:B------:R-:W-:Y:S01]  /*66b0*/  ISETP.NE.AND P1, PT, R64, RZ, PT ;  /* 0x000000ff4000720c */ /* 0x000fe20003f25270 */
[----:B------:R-:W-:Y:S11]  /*66c0*/  HFMA2 R26, -RZ, RZ, 0, 5.9604644775390625e-08 ;  /* 0x00000001ff1a7431 */ /* 0x000ff600000001ff */
[----:B------:R-:W-:Y:S01]  /*66d0*/  @!UPT UIADD3 URZ, UPT, UPT, URZ, URZ, URZ ;  /* 0x000000fffffff290 */ /* 0x000fe2000fffe0ff */
[----:B------:R2:W1:Y:S04]  /*66e0*/  @P1 LDS.128 R36, [R4] ;  /* 0x0000000004241984 */ /* 0x0004680000000c00 */
[----:B------:R2:W1:Y:S02]  /*66f0*/  @P1 LDS.128 R28, [R56+UR43+0x200] ;  /* 0x0002002b381c1984 */ /* 0x0004640008000c00 */
.L_x_107:
[----:B------:R-:W-:Y:S05]  /*6700*/  BSYNC B1 ;  /* 0x0000000000017941 */ /* 0x000fea0003800000 */
.L_x_106:
[----:B-1----:R-:W-:Y:S04]  /*6710*/  SHF.R.U32.HI R2, RZ, 0x15, R25 ;  /* 0x00000015ff027819 */ /* 0x002fe80000011619 */
[----:B------:R-:W-:Y:S01]  /*6720*/  LOP3.LUT P1, RZ, R2, 0x3, R47, 0x48, !PT ;  /* 0x0000000302ff7812 */ /* 0x000fe2000782482f */
[----:B------:R-:W-:Y:S01]  /*6730*/  @!UPT UIADD3 URZ, UPT, UPT, URZ, URZ, URZ ;  /* 0x000000fffffff290 */ /* 0x000fe2000fffe0ff */
[----:B----4-:R-:W-:Y:S11]  /*6740*/  @P0 BRA `(.L_x_111) ;  /* 0x0000000000080947 */ /* 0x010ff60003800000 */
[----:B------:R-:W1:Y:S02]  /*6750*/  SYNCS.PHASECHK.TRANS64.TRYWAIT P0, [R53+URZ+0x90], R0 ;  /* 0x00009000350075a7 */ /* 0x000e6400080011ff */
[----:B-1----:R-:W-:Y:S05]  /*6760*/  @!P0 BRA `(.L_x_112) ;  /* 0x0000003000008947 */ /* 0x002fea0003800000 */
.L_x_111:
[----:B------:R-:W-:Y:S05]  /*6770*/  @!P1 BRA `(.L_x_113) ;  /* 0x0000000000409947 */ /* 0x000fea0003800000 */
[----:B------:R-:W4:Y:S01]  /*6780*/  LDCU.64 UR8, c[0x4][0x70] ;  /* 0x01000e00ff0877ac */ /* 0x000f220008000a00 */
[----:B------:R-:W-:Y:S01]  /*6790*/  MOV R3, 0x0 ;  /* 0x0000000000037802 */ /* 0x000fe20000000f00 */
[----:B------:R-:W-:Y:S02]  /*67a0*/  HFMA2 R12, -RZ, RZ, 0, 5.9604644775390625e-08 ;  /* 0x00000001ff0c7431 */ /* 0x000fe400000001ff */
[----:B------:R-:W-:Y:S02]  /*67b0*/  IMAD.MOV.U32 R8, RZ, RZ, 0x192 ;  /* 0x00000192ff087424 */ /* 0x000fe400078e00ff */
[----:B------:R-:W-:Y:S01]  /*67c0*/  IMAD.MOV.U32 R13, RZ, RZ, RZ ;  /* 0x000000ffff0d7224 */ /* 0x000fe200078e00ff */
[----:B------:R-:W5:Y:S01]  /*67d0*/  LDCU.64 UR6, c[0x4][0x78] ;  /* 0x01000f00ff0677ac */ /* 0x000f620008000a00 */
[----:B------:R-:W1:Y:S01]  /*67e0*/  LDC.64 R2, c[0x4][R3] ;  /* 0x0100000003027b82 */ /* 0x000e620000000a00 */
[----:B------:R-:W3:Y:S01]  /*67f0*/  LDCU.64 UR4, c[0x4][0x10] ;  /* 0x01000200ff0477ac */ /* 0x000ee20008000a00 */
[----:B----4-:R-:W-:Y:S01]  /*6800*/  MOV R5, UR9 ;  /* 0x0000000900057c02 */ /* 0x010fe20008000f00 */
[----:B--2---:R-:W-:Y:S01]  /*6810*/  IMAD.U32 R4, RZ, RZ, UR8 ;  /* 0x00000008ff047e24 */ /* 0x004fe2000f8e00ff */
[----:B-----5:R-:W-:Y:S01]  /*6820*/  MOV R7, UR7 ;  /* 0x0000000700077c02 */ /* 0x020fe20008000f00 */
[----:B------:R-:W-:Y:S01]  /*6830*/  IMAD.U32 R6, RZ, RZ, UR6 ;  /* 0x00000006ff067e24 */ /* 0x000fe2000f8e00ff */
[----:B---3--:R-:W-:Y:S01]  /*6840*/  MOV R11, UR5 ;  /* 0x00000005000b7c02 */ /* 0x008fe20008000f00 */
[----:B------:R-:W-:Y:S02]  /*6850*/  IMAD.U32 R10, RZ, RZ, UR4 ;  /* 0x00000004ff0a7e24 */ /* 0x000fe4000f8e00ff */
[----:B------:R-:W-:Y:S07]  /*6860*/  LEPC R20, `(.L_x_113) ;  /* 0x000000001014794e */ /* 0x000fee0000000000 */
[----:B-1----:R-:W-:Y:S05]  /*6870*/  CALL.ABS.NOINC R2 ;  /* 0x0000000002007343 */ /* 0x002fea0003c00000 */
.L_x_113:
[----:B------:R-:W-:Y:S05]  /*6880*/  WARPSYNC.ALL ;  /* 0x0000000000007948 */ /* 0x000fea0003800000 */
[----:B------:R-:W-:Y:S01]  /*6890*/  R2UR UR4, R25 ;  /* 0x00000000190472ca */ /* 0x000fe200000e0000 */
[--C-:B------:R-:W-:Y:S01]  /*68a0*/  HADD2.F32 R3, -RZ, R28.reuse.H0_H0 ;  /* 0x2000001cff037230 */ /* 0x100fe20000004100 */
[----:B------:R-:W-:Y:S01]  /*68b0*/  MOV R65, 0x10 ;  /* 0x0000001000417802 */ /* 0x000fe20000000f00 */
[--C-:B------:R-:W-:Y:S01]  /*68c0*/  HADD2.F32 R20, -RZ, R29.reuse.H0_H0 ;  /* 0x2000001dff147230 */ /* 0x100fe20000004100 */
[----:B------:R-:W-:Y:S01]  /*68d0*/  LOP3.LUT P6, RZ, R45, 0x40, RZ, 0xc0, !PT ;  /* 0x000000402dff7812 */ /* 0x000fe200078cc0ff */
[----:B------:R-:W-:Y:S01]  /*68e0*/  HADD2.F32 R21, -RZ, R29.H1_H1 ;  /* 0x3000001dff157230 */ /* 0x000fe20000004100 */
[----:B------:R-:W-:Y:S01]  /*68f0*/  ISETP.NE.AND P0, PT, R60, RZ, PT ;  /* 0x000000ff3c00720c */ /* 0x000fe20003f05270 */
[----:B------:R-:W-:Y:S01]  /*6900*/  BSSY.RECONVERGENT B0, `(.L_x_114) ;  /* 0x0000052000007945 */ /* 0x000fe20003800200 */
[----:B------:R-:W-:Y:S04]  /*6910*/  SEL R65, R65, 0xfffffff0, !P6 ;  /* 0xfffffff041417807 */ /* 0x000fe80007000000 */
[----:B------:R-:W-:Y:S01]  /*6920*/  IADD3 R62, PT, PT, R62, R65, RZ ;  /* 0x000000413e3e7210 */ /* 0x000fe20007ffe0ff */
[----:B--2---:R-:W1:Y:S02]  /*6930*/  LDTM.x16 R4, tmem[UR4] ;  /* 0x00000004000479ee */ /* 0x004e640008240000 */
[C---:B-1-3--:R-:W-:Y:S01]  /*6940*/  FMUL R0, R24.reuse, R4 ;  /* 0x0000000418007220 */ /* 0x04afe20000400000 */
[----:B------:R-:W-:Y:S02]  /*6950*/  HADD2.F32 R4, -RZ, R28.H1_H1 ;  /* 0x3000001cff047230 */ /* 0x000fe40000004100 */
[C---:B------:R-:W-:Y:S01]  /*6960*/  FMUL R2, R24.reuse, R5 ;  /* 0x0000000518027220 */ /* 0x040fe20000400000 */
[C---:B------:R-:W-:Y:S01]  /*6970*/  FMUL R7, R24.reuse, R7 ;  /* 0x0000000718077220 */ /* 0x040fe20000400000 */
[C---:B------:R-:W-:Y:S01]  /*6980*/  FFMA R0, R27.reuse, R3, R0 ;  /* 0x000000031b007223 */ /* 0x040fe20000000000 */
[C---:B------:R-:W-:Y:S01]  /*6990*/  FMUL R3, R24.reuse, R6 ;  /* 0x0000000618037220 */ /* 0x040fe20000400000 */
[C---:B------:R-:W-:Y:S01]  /*69a0*/  FFMA R2, R27.reuse, R4, R2 ;  /* 0x000000041b027223 */ /* 0x040fe20000000002 */
[C---:B------:R-:W-:Y:S01]  /*69b0*/  FMUL R4, R24.reuse, R8 ;  /* 0x0000000818047220 */ /* 0x040fe20000400000 */
[C---:B------:R-:W-:Y:S01]  /*69c0*/  FMUL R8, R24.reuse, R12 ;  /* 0x0000000c18087220 */ /* 0x040fe20000400000 */
[----:B------:R-:W-:Y:S01]  /*69d0*/  FMUL R12, R24, R16 ;  /* 0x00000010180c7220 */ /* 0x000fe20000400000 */
[--C-:B------:R-:W-:Y:S01]  /*69e0*/  HADD2.F32 R16, -RZ, R30.reuse.H0_H0 ;  /* 0x2000001eff107230 */ /* 0x100fe20000004100 */
[----:B------:R-:W-:Y:S01]  /*69f0*/  F2FP.F16.F32.PACK_AB R32, R2, R0 ;  /* 0x000000000220723e */ /* 0x000fe200000000ff */
[----:B------:R-:W-:Y:S02]  /*6a00*/  HADD2.F32 R0, -RZ, R30.H1_H1 ;  /* 0x3000001eff007230 */ /* 0x000fe40000004100 */
[C---:B------:R-:W-:Y:S01]  /*6a10*/  FMUL R5, R24.reuse, R9 ;  /* 0x0000000918057220 */ /* 0x040fe20000400000 */
[C---:B------:R-:W-:Y:S01]  /*6a20*/  FFMA R3, R27.reuse, R20, R3 ;  /* 0x000000141b037223 */ /* 0x040fe20000000003 */
[C---:B------:R-:W-:Y:S01]  /*6a30*/  FFMA R7, R27.reuse, R21, R7 ;  /* 0x000000151b077223 */ /* 0x040fe20000000007 */
[--C-:B------:R-:W-:Y:S02]  /*6a40*/  HADD2.F32 R2, -RZ, R31.reuse.H0_H0 ;  /* 0x2000001fff027230 */ /* 0x100fe40000004100 */
[C---:B------:R-:W-:Y:S01]  /*6a50*/  FFMA R4, R27.reuse, R16, R4 ;  /* 0x000000101b047223 */ /* 0x040fe20000000004 */
[C---:B------:R-:W-:Y:S01]  /*6a60*/  FMUL R6, R24.reuse, R10 ;  /* 0x0000000a18067220 */ /* 0x040fe20000400000 */
[C---:B------:R-:W-:Y:S01]  /*6a70*/  FFMA R5, R27.reuse, R0, R5 ;  /* 0x000000001b057223 */ /* 0x040fe20000000005 */
[----:B------:R-:W-:Y:S02]  /*6a80*/  HADD2.F32 R16, -RZ, R31.H1_H1 ;  /* 0x3000001fff107230 */ /* 0x000fe40000004100 */
[C---:B------:R-:W-:Y:S01]  /*6a90*/  FMUL R11, R24.reuse, R11 ;  /* 0x0000000b180b7220 */ /* 0x040fe20000400000 */
[--C-:B------:R-:W-:Y:S02]  /*6aa0*/  HADD2.F32 R0, -RZ, R36.reuse.H0_H0 ;  /* 0x20000024ff007230 */ /* 0x100fe40000004100 */
[----:B------:R-:W-:Y:S01]  /*6ab0*/  FFMA R6, R27, R2, R6 ;  /* 0x000000021b067223 */ /* 0x000fe20000000006 */
[----:B------:R-:W-:Y:S01]  /*6ac0*/  F2FP.F16.F32.PACK_AB R33, R7, R3 ;  /* 0x000000030721723e */ /* 0x000fe200000000ff */
[----:B------:R-:W-:Y:S02]  /*6ad0*/  HADD2.F32 R2, -RZ, R36.H1_H1 ;  /* 0x30000024ff027230 */ /* 0x000fe40000004100 */
[C---:B------:R-:W-:Y:S01]  /*6ae0*/  FFMA R11, R27.reuse, R16, R11 ;  /* 0x000000101b0b7223 */ /* 0x040fe2000000000b */
[C---:B------:R-:W-:Y:S01]  /*6af0*/  FMUL R9, R24.reuse, R13 ;  /* 0x0000000d18097220 */ /* 0x040fe20000400000 */
[--C-:B------:R-:W-:Y:S02]  /*6b00*/  HADD2.F32 R3, -RZ, R37.reuse.H0_H0 ;  /* 0x20000025ff037230 */ /* 0x100fe40000004100 */
[C---:B------:R-:W-:Y:S01]  /*6b10*/  FFMA R8, R27.reuse, R0, R8 ;  /* 0x000000001b087223 */ /* 0x040fe20000000008 */
[C---:B------:R-:W-:Y:S01]  /*6b20*/  FMUL R10, R24.reuse, R14 ;  /* 0x0000000e180a7220 */ /* 0x040fe20000400000 */
[----:B------:R-:W-:Y:S02]  /*6b30*/  HADD2.F32 R0, -RZ, R37.H1_H1 ;  /* 0x30000025ff007230 */ /* 0x000fe40000004100 */
[C---:B------:R-:W-:Y:S01]  /*6b40*/  FMUL R15, R24.reuse, R15 ;  /* 0x0000000f180f7220 */ /* 0x040fe20000400000 */
[C---:B------:R-:W-:Y:S01]  /*6b50*/  FFMA R9, R27.reuse, R2, R9 ;  /* 0x000000021b097223 */ /* 0x040fe20000000009 */
[----:B------:R-:W-:Y:S01]  /*6b60*/  FFMA R10, R27, R3, R10 ;  /* 0x000000031b0a7223 */ /* 0x000fe2000000000a */
[--C-:B------:R-:W-:Y:S01]  /*6b70*/  HADD2.F32 R2, -RZ, R38.reuse.H0_H0 ;  /* 0x20000026ff027230 */ /* 0x100fe20000004100 */
[----:B------:R-:W-:Y:S01]  /*6b80*/  F2FP.F16.F32.PACK_AB R34, R5, R4 ;  /* 0x000000040522723e */ /* 0x000fe200000000ff */
[----:B------:R-:W-:Y:S02]  /*6b90*/  HADD2.F32 R3, -RZ, R38.H1_H1 ;  /* 0x30000026ff037230 */ /* 0x000fe40000004100 */
[----:B------:R-:W-:Y:S01]  /*6ba0*/  FFMA R15, R27, R0, R15 ;  /* 0x000000001b0f7223 */ /* 0x000fe2000000000f */
[C---:B------:R-:W-:Y:S01]  /*6bb0*/  FMUL R13, R24.reuse, R17 ;  /* 0x00000011180d7220 */ /* 0x040fe20000400000 */
[--C-:B------:R-:W-:Y:S02]  /*6bc0*/  HADD2.F32 R4, -RZ, R39.reuse.H0_H0 ;  /* 0x20000027ff047230 */ /* 0x100fe40000004100 */
[C---:B------:R-:W-:Y:S01]  /*6bd0*/  FMUL R14, R24.reuse, R18 ;  /* 0x00000012180e7220 */ /* 0x040fe20000400000 */
[----:B------:R-:W-:Y:S02]  /*6be0*/  HADD2.F32 R0, -RZ, R39.H1_H1 ;  /* 0x30000027ff007230 */ /* 0x000fe40000004100 */
[----:B------:R-:W-:Y:S01]  /*6bf0*/  FMUL R19, R24, R19 ;  /* 0x0000001318137220 */ /* 0x000fe20000400000 */
[----:B------:R-:W-:Y:S01]  /*6c00*/  F2FP.F16.F32.PACK_AB R35, R11, R6 ;  /* 0x000000060b23723e */ /* 0x000fe200000000ff */
[C---:B------:R-:W-:Y:S01]  /*6c10*/  FFMA R12, R27.reuse, R2, R12 ;  /* 0x000000021b0c7223 */ /* 0x040fe2000000000c */
[C---:B------:R-:W-:Y:S01]  /*6c20*/  FFMA R13, R27.reuse, R3, R13 ;  /* 0x000000031b0d7223 */ /* 0x040fe2000000000d */
[C---:B------:R-:W-:Y:S01]  /*6c30*/  FFMA R14, R27.reuse, R4, R14 ;  /* 0x000000041b0e7223 */ /* 0x040fe2000000000e */
[----:B------:R-:W-:Y:S01]  /*6c40*/  FFMA R19, R27, R0, R19 ;  /* 0x000000001b137223 */ /* 0x000fe20000000013 */
[----:B------:R1:W-:Y:S01]  /*6c50*/  STS.128 [R56+UR43+0x200], R32 ;  /* 0x0002002038007988 */ /* 0x0003e20008000c2b */
[----:B------:R-:W-:Y:S02]  /*6c60*/  F2FP.F16.F32.PACK_AB R8, R9, R8 ;  /* 0x000000080908723e */ /* 0x000fe400000000ff */
[----:B------:R-:W-:Y:S02]  /*6c70*/  F2FP.F16.F32.PACK_AB R9, R15, R10 ;  /* 0x0000000a0f09723e */ /* 0x000fe400000000ff */
[----:B------:R-:W-:Y:S02]  /*6c80*/  F2FP.F16.F32.PACK_AB R10, R13, R12 ;  /* 0x0000000c0d0a723e */ /* 0x000fe400000000ff */
[----:B------:R-:W-:Y:S05]  /*6c90*/  F2FP.F16.F32.PACK_AB R11, R19, R14 ;  /* 0x0000000e130b723e */ /* 0x000fea00000000ff */
[----:B------:R1:W-:Y:S01]  /*6ca0*/  STS.128 [R62+0x200], R8 ;  /* 0x000200083e007388 */ /* 0x0003e20000000c00 */
[----:B------:R-:W-:Y:S01]  /*6cb0*/  @!PT LDS RZ, [RZ] ;  /* 0x00000000fffff984 */ /* 0x000fe20000000800 */
[----:B------:R-:W-:Y:S01]  /*6cc0*/  @!PT LDS RZ, [RZ] ;  /* 0x00000000fffff984 */ /* 0x000fe20000000800 */
[----:B------:R-:W-:Y:S01]  /*6cd0*/  @!PT LDS RZ, [RZ] ;  /* 0x00000000fffff984 */ /* 0x000fe20000000800 */
[----:B------:R-:W-:Y:S01]  /*6ce0*/  @!PT LDS RZ, [RZ] ;  /* 0x00000000fffff984 */ /* 0x000fe20000000800 */
[----:B------:R2:W-:Y:S07]  /*6cf0*/  MEMBAR.ALL.CTA ;  /* 0x0000000000007992 */ /* 0x0005ee0000008000 */
[----:B--2---:R-:W2:Y:S02]  /*6d00*/  FENCE.VIEW.ASYNC.S ;  /* 0x00000000000073c6 */ /* 0x004ea40000000000 */
[----:B--2---:R-:W-:Y:S06]  /*6d10*/  BAR.SYNC.DEFER_BLOCKING 0x1, 0x80 ;  /* 0x0042000000007b1d */ /* 0x004fec0000010000 */
[----:B------:R-:W-:Y:S05]  /*6d20*/  @P0 BRA `(.L_x_115) ;  /* 0x00000000003c0947 */ /* 0x000fea0003800000 */
[----:B------:R-:W2:Y:S01]  /*6d30*/  LDCU.64 UR6, c[0x0][0x348] ;  /* 0x00006900ff0677ac */ /* 0x000ea20008000a00 */
[----:B------:R-:W-:Y:S01]  /*6d40*/  UIADD3 UR4, UPT, UPT, UR43, 0x200, URZ ;  /* 0x000002002b047890 */ /* 0x000fe2000fffe0ff */
[----:B------:R-:W-:Y:S01]  /*6d50*/  UMOV UR51, UR36 ;  /* 0x0000002400337c82 */ /* 0x000fe20008000000 */
[----:B------:R-:W-:Y:S02]  /*6d60*/  UIADD3 UR9, UPT, UPT, UR49, 0x40, URZ ;  /* 0x0000004031097890 */ /* 0x000fe4000fffe0ff */
[----:B------:R-:W-:Y:S02]  /*6d70*/  UIADD3 UR8, UPT, UPT, UR43, 0xa00, URZ ;  /* 0x00000a002b087890 */ /* 0x000fe4000fffe0ff */
[----:B------:R-:W-:Y:S01]  /*6d80*/  MOV R52, UR4 ;  /* 0x0000000400347c02 */ /* 0x000fe20008000f00 */
[----:B------:R-:W-:Y:S01]  /*6d90*/  UMOV UR10, UR50 ;  /* 0x00000032000a7c82 */ /* 0x000fe20008000000 */
[----:B------:R-:W-:Y:S02]  /*6da0*/  UMOV UR11, UR36 ;  /* 0x00000024000b7c82 */ /* 0x000fe40008000000 */
[----:B------:R-:W-:Y:S01]  /*6db0*/  R2UR UR48, R52 ;  /* 0x00000000343072ca */ /* 0x000fe200000e0000 */
[----:B--2---:R-:W-:Y:S04]  /*6dc0*/  UIADD3 UR4, UP0, UPT, UR6, 0x680, URZ ;  /* 0x0000068006047890 */ /* 0x004fe8000ff1e0ff */
[----:B------:R-:W-:Y:S09]  /*6dd0*/  UIADD3.X UR5, UPT, UPT, URZ, UR7, URZ, UP0, !UPT ;  /* 0x00000007ff057290 */ /* 0x000ff200087fe4ff */
[----:B------:R2:W-:Y:S01]  /*6de0*/  UTMASTG.3D [UR48], [UR4] ;  /* 0x00000030040073b5 */ /* 0x0005e20008010000 */
[----:B------:R2:W-:Y:S01]  /*6df0*/  UTMASTG.3D [UR8], [UR4] ;  /* 0x00000008040073b5 */ /* 0x0005e20008010000 */
[----:B------:R0:W-:Y:S01]  /*6e00*/  UTMACMDFLUSH ;  /* 0x00000000000079b7 */ /* 0x0001e20000000000 */
[----:B--2---:R-:W-:Y:S04]  /*6e10*/  DEPBAR.LE SB0, 0x1 ;  /* 0x000080400000791a */ /* 0x004fe80000000000 */
.L_x_115:
[----:B------:R-:W-:Y:S05]  /*6e20*/  BSYNC.RECONVERGENT B0 ;  /* 0x0000000000007941 */ /* 0x000fea0003800200 */
.L_x_114:
[----:B------:R-:W-:Y:S01]  /*6e30*/  BAR.SYNC.DEFER_BLOCKING 0x1, 0x80 ;  /* 0x0042000000007b1d */ /* 0x000fe20000010000 */
[----:B------:R-:W-:Y:S01]  /*6e40*/  ISETP.NE.AND P1, PT, R61, RZ, PT ;  /* 0x000000ff3d00720c */ /* 0x000fe20003f25270 */
[----:B------:R-:W-:Y:S01]  /*6e50*/  UISETP.NE.AND UP0, UPT, UR52, URZ, UPT ;  /* 0x000000ff3400728c */ /* 0x000fe2000bf05270 */
[----:B------:R-:W-:Y:S11]  /*6e60*/  LEA R2, R26, UR43, 0x3 ;  /* 0x0000002b1a027c11 */ /* 0x000ff6000f8e18ff */
[----:B------:R-:W-:Y:S01]  /*6e70*/  @P1 SHF.L.U32 R3, R59, 0x1f, RZ ;  /* 0x0000001f3b031819 */ /* 0x000fe200000006ff */
[----:B------:R-:W-:Y:S06]  /*6e80*/  BRA.U !UP0, `(.L_x_116) ;  /* 0x0000000108247547 */ /* 0x000fec000b800000 */
[----:B------:R-:W-:Y:S01]  /*6e90*/  IMAD.U32 R4, RZ, RZ, UR46 ;  /* 0x0000002eff047e24 */ /* 0x000fe2000f8e00ff */
[----:B------:R-:W-:Y:S01]  /*6ea0*/  MOV R0, UR47 ;  /* 0x0000002f00007c02 */ /* 0x000fe20008000f00 */
[----:B------:R-:W-:Y:S03]  /*6eb0*/  UIADD3 UR4, UPT, UPT, UR46, 0x1, URZ ;  /* 0x000000012e047890 */ /* 0x000fe6000fffe0ff */
[----:B------:R-:W-:Y:S01]  /*6ec0*/  @P1 LEA R4, R4, UR43, 0x3 ;  /* 0x0000002b04041c11 */ /* 0x000fe2000f8e18ff */
[----:B------:R-:W-:Y:S04]  /*6ed0*/  UISETP.NE.AND UP0, UPT, UR4, 0x4, UPT ;  /* 0x000000040400788c */ /* 0x000fe8000bf05270 */
[----:B------:R-:W-:Y:S01]  /*6ee0*/  @P1 VIADD R4, R4, 0x40 ;  /* 0x0000004004041836 */ /* 0x000fe20000000000 */
[----:B------:R-:W-:Y:S04]  /*6ef0*/  USEL UR46, UR4, URZ, UP0 ;  /* 0x000000ff042e7287 */ /* 0x000fe80008000000 */
[----:B------:R-:W-:Y:S04]  /*6f00*/  @P1 PRMT R0, R0, 0x654, R4 ;  /* 0x0000065400001816 */ /* 0x000fe80000000004 */
[----:B------:R2:W-:Y:S04]  /*6f10*/  @P1 SYNCS.ARRIVE.TRANS64.RED.A1T0 RZ, [R0+URZ], RZ ;  /* 0x000000ff00ff19a7 */ /* 0x0005e800081004ff */
.L_x_116:
[----:B------:R-:W3:Y:S01]  /*6f20*/  @P1 SYNCS.PHASECHK.TRANS64.TRYWAIT P0, [R2+URZ+0x20], R3 ;  /* 0x00002003020015a7 */ /* 0x000ee200080011ff */
[----:B------:R-:W-:Y:S01]  /*6f30*/  BSSY B1, `(.L_x_117) ;  /* 0x0000012000017945 */ /* 0x000fe20003800000 */
[----:B---3--:R-:W-:Y:S03]  /*6f40*/  @P1 SEL R63, RZ, 0x1, !P0 ;  /* 0x00000001ff3f1807 */ /* 0x008fe60004000000 */
[----:B------:R-:W-:Y:S05]  /*6f50*/  @!P1 BRA `(.L_x_118) ;  /* 0x00000000003c9947 */ /* 0x000fea0003800000 */
[----:B------:R-:W-:Y:S01]  /*6f60*/  ISETP.NE.AND P1, PT, R64, RZ, PT ;  /* 0x000000ff4000720c */ /* 0x000fe20003f25270 */
[----:B------:R-:W-:Y:S01]  /*6f70*/  BSSY B0, `(.L_x_119) ;  /* 0x0000009000007945 */ /* 0x000fe20003800000 */
[----:B------:R-:W-:Y:S11]  /*6f80*/  ISETP.NE.AND P0, PT, R63, RZ, PT ;  /* 0x000000ff3f00720c */ /* 0x000ff60003f05270 */
[----:B------:R-:W-:Y:S05]  /*6f90*/  @P1 IMAD R4, R26, 0x1000, R56 ;  /* 0x000010001a041824 */ /* 0x000fea00078e0238 */
[----:B------:R-:W-:Y:S05]  /*6fa0*/  @P1 IADD3 R3, PT, PT, R4, UR43, RZ ;  /* 0x0000002b04031c10 */ /* 0x000fea000fffe0ff */
[----:B------:R-:W-:Y:S01]  /*6fb0*/  @P1 IMAD.IADD R3, R65, 0x1, R3 ;  /* 0x0000000141031824 */ /* 0x000fe200078e0203 */
[----:B------:R-:W-:Y:S06]  /*6fc0*/  @P0 BRA `(.L_x_120) ;  /* 0x00000000000c0947 */ /* 0x000fec0003800000 */
[----:B--2---:R-:W-:Y:S04]  /*6fd0*/  SHF.L.U32 R0, R59, 0x1f, RZ ;  /* 0x0000001f3b007819 */ /* 0x004fe800000006ff */
[----:B------:R-:W2:Y:S02]  /*6fe0*/  SYNCS.PHASECHK.TRANS64.TRYWAIT P0, [R2+URZ+0x20], R0 ;  /* 0x00002000020075a7 */ /* 0x000ea400080011ff */
[----:B--2---:R-:W-:Y:S05]  /*6ff0*/  @!P0 BRA `(.L_x_121) ;  /* 0x0000002400f08947 */ /* 0x004fea0003800000 */
.L_x_120:
[----:B------:R-:W-:Y:S05]  /*7000*/  BSYNC B0 ;  /* 0x0000000000007941 */ /* 0x000fea0003800000 */
.L_x_119:
[----:B------:R-:W-:Y:S02]  /*7010*/  ISETP.NE.AND P0, PT, R64, RZ, PT ;  /* 0x000000ff4000720c */ /* 0x000fe40003f05270 */
[----:B------:R-:W-:Y:S11]  /*7020*/  IADD3 R26, PT, PT, R26, 0x1, RZ ;  /* 0x000000011a1a7810 */ /* 0x000ff60007ffe0ff */
[----:B------:R3:W4:Y:S04]  /*7030*/  @P0 LDS.128 R28, [R4+UR43+0x200] ;  /* 0x0002002b041c0984 */ /* 0x0007280008000c00 */
[----:B------:R3:W1:Y:S02]  /*7040*/  @P0 LDS.128 R36, [R3+0x200] ;  /* 0x0002000003240984 */ /* 0x0006640000000c00 */
.L_x_118:
[----:B------:R-:W-:Y:S05]  /*7050*/  BSYNC B1 ;  /* 0x0000000000017941 */ /* 0x000fea0003800000 */
.L_x_117:
[----:B--2---:R-:W-:Y:S05]  /*7060*/  VIADD R0, R25, 0x10 ;  /* 0x0000001019007836 */ /* 0x004fea0000000000 */
[----:B------:R-:W-:Y:S04]  /*7070*/  SHF.R.U32.HI R0, RZ, 0x15, R0 ;  /* 0x00000015ff007819 */ /* 0x000fe80000011600 */
[----:B------:R-:W-:Y:S11]  /*7080*/  LOP3.LUT P0, RZ, R0, 0x3, R47, 0x48, !PT ;  /* 0x0000000300ff7812 */ /* 0x000ff6000780482f */
[----:B------:R-:W-:Y:S02]  /*7090*/  @!UPT UIADD3 URZ, UPT, UPT, URZ, URZ, URZ ;  /* 0x000000fffffff290 */ /* 0x000fe4000fffe0ff */
[----:B------:R-:W-:Y:S05]  /*70a0*/  @!P0 BRA `(.L_x_122) ;  /* 0x0000000000408947 */ /* 0x000fea0003800000 */
[----:B------:R-:W2:Y:S01]  /*70b0*/  LDCU.64 UR8, c[0x4][0x70] ;  /* 0x01000e00ff0877ac */ /* 0x000ea20008000a00 */
[----:B---3--:R-:W-:Y:S01]  /*70c0*/  MOV R3, 0x0 ;  /* 0x0000000000037802 */ /* 0x008fe20000000f00 */
[----:B------:R-:W-:Y:S02]  /*70d0*/  HFMA2 R12, -RZ, RZ, 0, 5.9604644775390625e-08 ;  /* 0x00000001ff0c7431 */ /* 0x000fe400000001ff */
[----:B-1----:R-:W-:Y:S02]  /*70e0*/  IMAD.MOV.U32 R8, RZ, RZ, 0x192 ;  /* 0x00000192ff087424 */ /* 0x002fe400078e00ff */
[----:B------:R-:W-:Y:S01]  /*70f0*/  IMAD.MOV.U32 R13, RZ, RZ, RZ ;  /* 0x000000ffff0d7224 */ /* 0x000fe200078e00ff */
[----:B------:R-:W1:Y:S01]  /*7100*/  LDCU.64 UR6, c[0x4][0x78] ;  /* 0x01000f00ff0677ac */ /* 0x000e620008000a00 */
[----:B------:R-:W3:Y:S01]  /*7110*/  LDC.64 R2, c[0x4][R3] ;  /* 0x0100000003027b82 */ /* 0x000ee20000000a00 */
[----:B------:R-:W5:Y:S01]  /*7120*/  LDCU.64 UR4, c[0x4][0x10] ;  /* 0x01000200ff0477ac */ /* 0x000f620008000a00 */
[----:B--2---:R-:W-:Y:S01]  /*7130*/  MOV R5, UR9 ;  /* 0x0000000900057c02 */ /* 0x004fe20008000f00 */
[----:B------:R-:W-:Y:S01]  /*7140*/  IMAD.U32 R4, RZ, RZ, UR8 ;  /* 0x00000008ff047e24 */ /* 0x000fe2000f8e00ff */
[----:B-1----:R-:W-:Y:S01]  /*7150*/  MOV R7, UR7 ;  /* 0x0000000700077c02 */ /* 0x002fe20008000f00 */
[----:B------:R-:W-:Y:S01]  /*7160*/  IMAD.U32 R6, RZ, RZ, UR6 ;  /* 0x00000006ff067e24 */ /* 0x000fe2000f8e00ff */
[----:B-----5:R-:W-:Y:S01]  /*7170*/  MOV R11, UR5 ;  /* 0x00000005000b7c02 */ /* 0x020fe20008000f00 */
[----:B------:R-:W-:Y:S02]  /*7180*/  IMAD.U32 R10, RZ, RZ, UR4 ;  /* 0x00000004ff0a7e24 */ /* 0x000fe4000f8e00ff */
[----:B------:R-:W-:Y:S07]  /*7190*/  LEPC R20, `(.L_x_122) ;  /* 0x000000001014794e */ /* 0x000fee0000000000 */
[----:B---34-:R-:W-:Y:S05]  /*71a0*/  CALL.ABS.NOINC R2 ;  /* 0x0000000002007343 */ /* 0x018fea0003c00000 */
.L_x_122:
[----:B------:R-:W-:Y:S01]  /*71b0*/  ISETP.NE.AND P6, PT, R61, RZ, PT ;  /* 0x000000ff3d00720c */ /* 0x000fe20003fc5270 */
[----:B------:R-:W-:Y:S05]  /*71c0*/  WARPSYNC.ALL ;  /* 0x0000000000007948 */ /* 0x000fea0003800000 */
[----:B------:R-:W-:Y:S01]  /*71d0*/  R2UR UR4, R25 ;  /* 0x00000000190472ca */ /* 0x000fe200000e0000 */
[----:B---34-:R-:W-:Y:S01]  /*71e0*/  HADD2.F32 R3, -RZ, R28.H0_H0 ;  /* 0x2000001cff037230 */ /* 0x018fe20000004100 */
[----:B------:R-:W-:Y:S01]  /*71f0*/  ISETP.NE.AND P0, PT, R60, RZ, PT ;  /* 0x000000ff3c00720c */ /* 0x000fe20003f05270 */
[----:B------:R-:W-:Y:S01]  /*7200*/  HADD2.F32 R20, -RZ, R30.H0_H0 ;  /* 0x2000001eff147230 */ /* 0x000fe20000004100 */
[----:B------:R-:W-:Y:S09]  /*7210*/  BSSY.RECONVERGENT B0, `(.L_x_123) ;  /* 0x0000058000007945 */ /* 0x000ff20003800200 */
[----:B-1----:R-:W1:Y:S02]  /*7220*/  LDTM.x16 R4, tmem[UR4+0x10] ;  /* 0x00001004000479ee */ /* 0x002e640008240000 */
[C---:B-1----:R-:W-:Y:S01]  /*7230*/  FMUL R0, R24.reuse, R4 ;  /* 0x0000000418007220 */ /* 0x042fe20000400000 */
[----:B------:R-:W-:Y:S02]  /*7240*/  HADD2.F32 R4, -RZ, R28.H1_H1 ;  /* 0x3000001cff047230 */ /* 0x000fe40000004100 */
[C---:B------:R-:W-:Y:S01]  /*7250*/  FMUL R2, R24.reuse, R5 ;  /* 0x0000000518027220 */ /* 0x040fe20000400000 */
[--C-:B------:R-:W-:Y:S02]  /*7260*/  HADD2.F32 R5, -RZ, R29.reuse.H0_H0 ;  /* 0x2000001dff057230 */ /* 0x100fe40000004100 */
[C---:B------:R-:W-:Y:S01]  /*7270*/  FFMA R0, R27.reuse, R3, R0 ;  /* 0x000000031b007223 */ /* 0x040fe20000000000 */
[C---:B------:R-:W-:Y:S01]  /*7280*/  FMUL R3, R24.reuse, R6 ;  /* 0x0000000618037220 */ /* 0x040fe20000400000 */
[----:B------:R-:W-:Y:S02]  /*7290*/  HADD2.F32 R6, -RZ, R29.H1_H1 ;  /* 0x3000001dff067230 */ /* 0x000fe40000004100 */
[C---:B------:R-:W-:Y:S01]  /*72a0*/  FFMA R2, R27.reuse, R4, R2 ;  /* 0x000000041b027223 */ /* 0x040fe20000000002 */
[C---:B------:R-:W-:Y:S01]  /*72b0*/  FMUL R7, R24.reuse, R7 ;  /* 0x0000000718077220 */ /* 0x040fe20000400000 */
[C---:B------:R-:W-:Y:S01]  /*72c0*/  FFMA R3, R27.reuse, R5, R3 ;  /* 0x000000051b037223 */ /* 0x040fe20000000003 */
[C---:B------:R-:W-:Y:S01]  /*72d0*/  FMUL R4, R24.reuse, R8 ;  /* 0x0000000818047220 */ /* 0x040fe20000400000 */
[----:B------:R-:W-:Y:S01]  /*72e0*/  FMUL R5, R24, R9 ;  /* 0x0000000918057220 */ /* 0x000fe20000400000 */
[----:B------:R-:W-:Y:S01]  /*72f0*/  F2FP.F16.F32.PACK_AB R32, R2, R0 ;  /* 0x000000000220723e */ /* 0x000fe200000000ff */
[C---:B------:R-:W-:Y:S01]  /*7300*/  FFMA R7, R27.reuse, R6, R7 ;  /* 0x000000061b077223 */ /* 0x040fe20000000007 */
[----:B------:R-:W-:Y:S02]  /*7310*/  HADD2.F32 R0, -RZ, R30.H1_H1 ;  /* 0x3000001eff007230 */ /* 0x000fe40000004100 */
[----:B------:R-:W-:Y:S01]  /*7320*/  FFMA R4, R27, R20, R4 ;  /* 0x000000141b047223 */ /* 0x000fe20000000004 */
[--C-:B------:R-:W-:Y:S02]  /*7330*/  HADD2.F32 R2, -RZ, R31.reuse.H0_H0 ;  /* 0x2000001fff027230 */ /* 0x100fe40000004100 */
[C---:B------:R-:W-:Y:S01]  /*7340*/  FMUL R6, R24.reuse, R10 ;  /* 0x0000000a18067220 */ /* 0x040fe20000400000 */
[----:B------:R-:W-:Y:S01]  /*7350*/  F2FP.F16.F32.PACK_AB R33, R7, R3 ;  /* 0x000000030721723e */ /* 0x000fe200000000ff */
[----:B------:R-:W-:Y:S02]  /*7360*/  HADD2.F32 R3, -RZ, R31.H1_H1 ;  /* 0x3000001fff037230 */ /* 0x000fe40000004100 */
[C---:B------:R-:W-:Y:S01]  /*7370*/  FFMA R5, R27.reuse, R0, R5 ;  /* 0x000000001b057223 */ /* 0x040fe20000000005 */
[C---:B------:R-:W-:Y:S01]  /*7380*/  FMUL R11, R24.reuse, R11 ;  /* 0x0000000b180b7220 */ /* 0x040fe20000400000 */
[--C-:B------:R-:W-:Y:S02]  /*7390*/  HADD2.F32 R7, -RZ, R36.reuse.H0_H0 ;  /* 0x20000024ff077230 */ /* 0x100fe40000004100 */
[C---:B------:R-:W-:Y:S01]  /*73a0*/  FMUL R8, R24.reuse, R12 ;  /* 0x0000000c18087220 */ /* 0x040fe20000400000 */
[----:B------:R-:W-:Y:S02]  /*73b0*/  HADD2.F32 R0, -RZ, R36.H1_H1 ;  /* 0x30000024ff007230 */ /* 0x000fe40000004100 */
[C---:B------:R-:W-:Y:S01]  /*73c0*/  FMUL R9, R24.reuse, R13 ;  /* 0x0000000d18097220 */ /* 0x040fe20000400000 */
[C---:B------:R-:W-:Y:S01]  /*73d0*/  FFMA R6, R27.reuse, R2, R6 ;  /* 0x000000021b067223 */ /* 0x040fe20000000006 */
[C---:B------:R-:W-:Y:S01]  /*73e0*/  FFMA R11, R27.reuse, R3, R11 ;  /* 0x000000031b0b7223 */ /* 0x040fe2000000000b */
[C---:B------:R-:W-:Y:S01]  /*73f0*/  FFMA R8, R27.reuse, R7, R8 ;  /* 0x000000071b087223 */ /* 0x040fe20000000008 */
[C---:B------:R-:W-:Y:S01]  /*7400*/  FFMA R9, R27.reuse, R0, R9 ;  /* 0x000000001b097223 */ /* 0x040fe20000000009 */
[--C-:B------:R-:W-:Y:S02]  /*7410*/  HADD2.F32 R2, -RZ, R37.reuse.H0_H0 ;  /* 0x20000025ff027230 */ /* 0x100fe40000004100 */
[C---:B------:R-:W-:Y:S01]  /*7420*/  FMUL R10, R24.reuse, R14 ;  /* 0x0000000e180a7220 */ /* 0x040fe20000400000 */
[----:B------:R-:W-:Y:S02]  /*7430*/  HADD2.F32 R0, -RZ, R37.H1_H1 ;  /* 0x30000025ff007230 */ /* 0x000fe40000004100 */
[C---:B------:R-:W-:Y:S01]  /*7440*/  FMUL R15, R24.reuse, R15 ;  /* 0x0000000f180f7220 */ /* 0x040fe20000400000 */
[C---:B------:R-:W-:Y:S01]  /*7450*/  FMUL R12, R24.reuse, R16 ;  /* 0x00000010180c7220 */ /* 0x040fe20000400000 */
[C---:B------:R-:W-:Y:S01]  /*7460*/  FFMA R10, R27.reuse, R2, R10 ;  /* 0x000000021b0a7223 */ /* 0x040fe2000000000a */
[--C-:B------:R-:W-:Y:S02]  /*7470*/  HADD2.F32 R2, -RZ, R38.reuse.H0_H0 ;  /* 0x20000026ff027230 */ /* 0x100fe40000004100 */
[----:B------:R-:W-:Y:S01]  /*7480*/  FFMA R15, R27, R0, R15 ;  /* 0x000000001b0f7223 */ /* 0x000fe2000000000f */
[----:B------:R-:W-:Y:S01]  /*7490*/  HADD2.F32 R0, -RZ, R38.H1_H1 ;  /* 0x30000026ff007230 */ /* 0x000fe20000004100 */
[----:B------:R-:W-:Y:S01]  /*74a0*/  F2FP.F16.F32.PACK_AB R34, R5, R4 ;  /* 0x000000040522723e */ /* 0x000fe200000000ff */
        /* <DEDUP_REMOVED lines=14> */
[----:B------:R-:W-:Y:S02]  /*7590*/  F2FP.F16.F32.PACK_AB R11, R19, R14 ;  /* 0x0000000e130b723e */ /* 0x000fe400000000ff */
[----:B------:R-:W-:Y:S02]  /*75a0*/  MOV R2, UR46 ;  /* 0x0000002e00027c02 */ /* 0x000fe40008000f00 */
[----:B------:R-:W-:Y:S01]  /*75b0*/  MOV R0, UR47 ;  /* 0x0000002f00007c02 */ /* 0x000fe20008000f00 */
[----:B------:R1:W-:Y:S01]  /*75c0*/  STS.128 [R62+0x1200], R8 ;  /* 0x001200083e007388 */ /* 0x0003e20000000c00 */
[----:B------:R-:W-:Y:S02]  /*75d0*/  @P6 LEA R2, R2, UR43, 0x3 ;  /* 0x0000002b02026c11 */ /* 0x000fe4000f8e18ff */
[----:B------:R-:W-:Y:S02]  /*75e0*/  @P6 SHF.L.U32 R3, R59, 0x1f, RZ ;  /* 0x0000001f3b036819 */ /* 0x000fe400000006ff */
[----:B------:R-:W-:Y:S01]  /*75f0*/  @P6 IADD3 R2, PT, PT, R2, 0x40, RZ ;  /* 0x0000004002026810 */ /* 0x000fe20007ffe0ff */
[----:B------:R-:W-:Y:S01]  /*7600*/  @!PT LDS RZ, [RZ] ;  /* 0x00000000fffff984 */ /* 0x000fe20000000800 */
[----:B------:R-:W-:Y:S01]  /*7610*/  @!PT LDS RZ, [RZ] ;  /* 0x00000000fffff984 */ /* 0x000fe20000000800 */
[----:B------:R-:W-:Y:S01]  /*7620*/  @!PT LDS RZ, [RZ] ;  /* 0x00000000fffff984 */ /* 0x000fe20000000800 */
[----:B------:R-:W-:Y:S01]  /*7630*/  @!PT LDS RZ, [RZ] ;  /* 0x00000000fffff984 */ /* 0x000fe20000000800 */
[----:B------:R2:W-:Y:S06]  /*7640*/  MEMBAR.ALL.CTA ;  /* 0x0000000000007992 */ /* 0x0005ec0000008000 */
[----:B--2---:R-:W2:Y:S01]  /*7650*/  FENCE.VIEW.ASYNC.S ;  /* 0x00000000000073c6 */ /* 0x004ea20000000000 */
[----:B------:R-:W-:Y:S02]  /*7660*/  @P6 PRMT R0, R0, 0x654, R2 ;  /* 0x0000065400006816 */ /* 0x000fe40000000002 */
[----:B------:R-:W-:Y:S01]  /*7670*/  LEA R2, R26, UR43, 0x3 ;  /* 0x0000002b1a027c11 */ /* 0x000fe2000f8e18ff */
[----:B--2---:R-:W-:Y:S06]  /*7680*/  BAR.SYNC.DEFER_BLOCKING 0x1, 0x80 ;  /* 0x0042000000007b1d */ /* 0x004fec0000010000 */
[----:B------:R-:W-:Y:S05]  /*7690*/  @P0 BRA `(.L_x_124) ;  /* 0x00000000003c0947 */ /* 0x000fea0003800000 */
[----:B------:R-:W2:Y:S01]  /*76a0*/  LDCU.64 UR6, c[0x0][0x348] ;  /* 0x00006900ff0677ac */ /* 0x000ea20008000a00 */
[----:B------:R-:W-:Y:S02]  /*76b0*/  UIADD3 UR13, UPT, UPT, UR49, 0x10, URZ ;  /* 0x00000010310d7890 */ /* 0x000fe4000fffe0ff */
[----:B------:R-:W-:Y:S01]  /*76c0*/  UIADD3 UR12, UPT, UPT, UR43, 0x1200, URZ ;  /* 0x000012002b0c7890 */ /* 0x000fe2000fffe0ff */
[----:B------:R-:W-:Y:S01]  /*76d0*/  UMOV UR14, UR50 ;  /* 0x00000032000e7c82 */ /* 0x000fe20008000000 */
[----:B------:R-:W-:Y:S01]  /*76e0*/  UMOV UR15, UR36 ;  /* 0x00000024000f7c82 */ /* 0x000fe20008000000 */
[----:B------:R-:W-:Y:S02]  /*76f0*/  UIADD3 UR9, UPT, UPT, UR49, 0x50, URZ ;  /* 0x0000005031097890 */ /* 0x000fe4000fffe0ff */
[----:B------:R-:W-:Y:S01]  /*7700*/  UIADD3 UR8, UPT, UPT, UR43, 0x1a00, URZ ;  /* 0x00001a002b087890 */ /* 0x000fe2000fffe0ff */
[----:B------:R-:W-:Y:S01]  /*7710*/  UMOV UR10, UR50 ;  /* 0x00000032000a7c82 */ /* 0x000fe20008000000 */
[----:B------:R-:W-:Y:S01]  /*7720*/  UMOV UR11, UR36 ;  /* 0x00000024000b7c82 */ /* 0x000fe20008000000 */
[----:B--2---:R-:W-:Y:S04]  /*7730*/  UIADD3 UR4, UP0, UPT, UR6, 0x680, URZ ;  /* 0x0000068006047890 */ /* 0x004fe8000ff1e0ff */
[----:B------:R-:W-:Y:S09]  /*7740*/  UIADD3.X UR5, UPT, UPT, URZ, UR7, URZ, UP0, !UPT ;  /* 0x00000007ff057290 */ /* 0x000ff200087fe4ff */
[----:B------:R2:W-:Y:S01]  /*7750*/  UTMASTG.3D [UR12], [UR4] ;  /* 0x0000000c040073b5 */ /* 0x0005e20008010000 */
[----:B------:R2:W-:Y:S01]  /*7760*/  UTMASTG.3D [UR8], [UR4] ;  /* 0x00000008040073b5 */ /* 0x0005e20008010000 */
[----:B------:R0:W-:Y:S01]  /*7770*/  UTMACMDFLUSH ;  /* 0x00000000000079b7 */ /* 0x0001e20000000000 */
[----:B--2---:R-:W-:Y:S04]  /*7780*/  DEPBAR.LE SB0, 0x1 ;  /* 0x000080400000791a */ /* 0x004fe80000000000 */
.L_x_124:
[----:B------:R-:W-:Y:S05]  /*7790*/  BSYNC.RECONVERGENT B0 ;  /* 0x0000000000007941 */ /* 0x000fea0003800200 */
.L_x_123:
[----:B------:R-:W-:Y:S01]  /*77a0*/  BAR.SYNC.DEFER_BLOCKING 0x1, 0x80 ;  /* 0x0042000000007b1d */ /* 0x000fe20000010000 */
[----:B------:R-:W-:Y:S04]  /*77b0*/  UIADD3 UR4, UPT, UPT, UR46, 0x1, URZ ;  /* 0x000000012e047890 */ /* 0x000fe8000fffe0ff */
[----:B------:R-:W-:Y:S04]  /*77c0*/  UISETP.NE.AND UP0, UPT, UR4, 0x4, UPT ;  /* 0x000000040400788c */ /* 0x000fe8000bf05270 */
[----:B------:R-:W-:Y:S01]  /*77d0*/  USEL UR44, UR4, URZ, UP0 ;  /* 0x000000ff042c7287 */ /* 0x000fe20008000000 */
[----:B------:R2:W-:Y:S01]  /*77e0*/  @P6 SYNCS.ARRIVE.TRANS64.RED.A1T0 RZ, [R0+URZ], RZ ;  /* 0x000000ff00ff69a7 */ /* 0x0005e200081004ff */
[----:B------:R-:W-:Y:S01]  /*77f0*/  BSSY B1, `(.L_x_125) ;  /* 0x0000013000017945 */ /* 0x000fe20003800000 */
[----:B------:R-:W3:Y:S02]  /*7800*/  @P6 SYNCS.PHASECHK.TRANS64.TRYWAIT P0, [R2+URZ+0x20], R3 ;  /* 0x00002003020065a7 */ /* 0x000ee400080011ff */
[----:B---3--:R-:W-:Y:S01]  /*7810*/  @P6 SEL R63, RZ, 0x1, !P0 ;  /* 0x00000001ff3f6807 */ /* 0x008fe20004000000 */
[----:B--2---:R-:W-:Y:S06]  /*7820*/  @!P6 BRA `(.L_x_126) ;  /* 0x00000000003ce947 */ /* 0x004fec0003800000 */
[----:B------:R-:W-:Y:S01]  /*7830*/  ISETP.NE.AND P1, PT, R64, RZ, PT ;  /* 0x000000ff4000720c */ /* 0x000fe20003f25270 */
[----:B------:R-:W-:Y:S01]  /*7840*/  BSSY B0, `(.L_x_127) ;  /* 0x0000009000007945 */ /* 0x000fe20003800000 */
[----:B------:R-:W-:Y:S11]  /*7850*/  ISETP.NE.AND P0, PT, R63, RZ, PT ;  /* 0x000000ff3f00720c */ /* 0x000ff60003f05270 */
[----:B------:R-:W-:Y:S05]  /*7860*/  @P1 IMAD R3, R26, 0x1000, R56 ;  /* 0x000010001a031824 */ /* 0x000fea00078e0238 */
[----:B------:R-:W-:Y:S05]  /*7870*/  @P1 IADD3 R0, PT, PT, R3, UR43, RZ ;  /* 0x0000002b03001c10 */ /* 0x000fea000fffe0ff */
[----:B------:R-:W-:Y:S01]  /*7880*/  @P1 IMAD.IADD R0, R65, 0x1, R0 ;  /* 0x0000000141001824 */ /* 0x000fe200078e0200 */
[----:B------:R-:W-:Y:S06]  /*7890*/  @P0 BRA `(.L_x_128) ;  /* 0x00000000000c0947 */ /* 0x000fec0003800000 */
[----:B------:R-:W-:Y:S04]  /*78a0*/  SHF.L.U32 R4, R59, 0x1f, RZ ;  /* 0x0000001f3b047819 */ /* 0x000fe800000006ff */
[----:B------:R-:W2:Y:S02]  /*78b0*/  SYNCS.PHASECHK.TRANS64.TRYWAIT P0, [R2+URZ+0x20], R4 ;  /* 0x00002004020075a7 */ /* 0x000ea400080011ff */
[----:B--2---:R-:W-:Y:S05]  /*78c0*/  @!P0 BRA `(.L_x_129) ;  /* 0x0000001c00d08947 */ /* 0x004fea0003800000 */
.L_x_128:
[----:B------:R-:W-:Y:S05]  /*78d0*/  BSYNC B0 ;  /* 0x0000000000007941 */ /* 0x000fea0003800000 */
.L_x_127:
[----:B------:R-:W-:Y:S02]  /*78e0*/  ISETP.NE.AND P0, PT, R64, RZ, PT ;  /* 0x000000ff4000720c */ /* 0x000fe40003f05270 */
[----:B------:R-:W-:Y:S11]  /*78f0*/  IADD3 R26, PT, PT, R26, 0x1, RZ ;  /* 0x000000011a1a7810 */ /* 0x000ff60007ffe0ff */
[----:B------:R3:W4:Y:S04]  /*7900*/  @P0 LDS.128 R28, [R3+UR43+0x200] ;  /* 0x0002002b031c0984 */ /* 0x0007280008000c00 */
[----:B------:R3:W1:Y:S02]  /*7910*/  @P0 LDS.128 R36, [R0+0x200] ;  /* 0x0002000000240984 */ /* 0x0006640000000c00 */
.L_x_126:
[----:B------:R-:W-:Y:S05]  /*7920*/  BSYNC B1 ;  /* 0x0000000000017941 */ /* 0x000fea0003800000 */
.L_x_125:
[----:B---3--:R-:W-:Y:S05]  /*7930*/  VIADD R0, R25, 0x20 ;  /* 0x0000002019007836 */ /* 0x008fea0000000000 */
[----:B------:R-:W-:Y:S04]  /*7940*/  SHF.R.U32.HI R0, RZ, 0x15, R0 ;  /* 0x00000015ff007819 */ /* 0x000fe80000011600 */
[----:B------:R-:W-:Y:S11]  /*7950*/  LOP3.LUT P0, RZ, R0, 0x3, R47, 0x48, !PT ;  /* 0x0000000300ff7812 */ /* 0x000ff6000780482f */
[----:B------:R-:W-:Y:S02]  /*7960*/  @!UPT UIADD3 URZ, UPT, UPT, URZ, URZ, URZ ;  /* 0x000000fffffff290 */ /* 0x000fe4000fffe0ff */
[----:B------:R-:W-:Y:S05]  /*7970*/  @!P0 BRA `(.L_x_130) ;  /* 0x0000000000408947 */ /* 0x000fea0003800000 */
[----:B------:R-:W3:Y:S01]  /*7980*/  LDCU.64 UR8, c[0x4][0x70] ;  /* 0x01000e00ff0877ac */ /* 0x000ee20008000a00 */
[----:B------:R-:W-:Y:S01]  /*7990*/  MOV R3, 0x0 ;  /* 0x0000000000037802 */ /* 0x000fe20000000f00 */
[----:B------:R-:W-:Y:S02]  /*79a0*/  HFMA2 R12, -RZ, RZ, 0, 5.9604644775390625e-08 ;  /* 0x00000001ff0c7431 */ /* 0x000fe400000001ff */
[----:B-1----:R-:W-:Y:S02]  /*79b0*/  IMAD.MOV.U32 R8, RZ, RZ, 0x192 ;  /* 0x00000192ff087424 */ /* 0x002fe400078e00ff */
[----:B------:R-:W-:Y:S01]  /*79c0*/  IMAD.MOV.U32 R13, RZ, RZ, RZ ;  /* 0x000000ffff0d7224 */ /* 0x000fe200078e00ff */
[----:B------:R-:W1:Y:S01]  /*79d0*/  LDCU.64 UR6, c[0x4][0x78] ;  /* 0x01000f00ff0677ac */ /* 0x000e620008000a00 */
[----:B--2---:R-:W2:Y:S01]  /*79e0*/  LDC.64 R2, c[0x4][R3] ;  /* 0x0100000003027b82 */ /* 0x004ea20000000a00 */
[----:B------:R-:W5:Y:S01]  /*79f0*/  LDCU.64 UR4, c[0x4][0x10] ;  /* 0x01000200ff0477ac */ /* 0x000f620008000a00 */
[----:B---3--:R-:W-:Y:S01]  /*7a00*/  MOV R5, UR9 ;  /* 0x0000000900057c02 */ /* 0x008fe20008000f00 */
[----:B------:R-:W-:Y:S01]  /*7a10*/  IMAD.U32 R4, RZ, RZ, UR8 ;  /* 0x00000008ff047e24 */ /* 0x000fe2000f8e00ff */
[----:B-1----:R-:W-:Y:S01]  /*7a20*/  MOV R7, UR7 ;  /* 0x0000000700077c02 */ /* 0x002fe20008000f00 */
[----:B------:R-:W-:Y:S01]  /*7a30*/  IMAD.U32 R6, RZ, RZ, UR6 ;  /* 0x00000006ff067e24 */ /* 0x000fe2000f8e00ff */
[----:B-----5:R-:W-:Y:S01]  /*7a40*/  MOV R11, UR5 ;  /* 0x00000005000b7c02 */ /* 0x020fe20008000f00 */
[----:B------:R-:W-:Y:S02]  /*7a50*/  IMAD.U32 R10, RZ, RZ, UR4 ;  /* 0x00000004ff0a7e24 */ /* 0x000fe4000f8e00ff */
[----:B------:R-:W-:Y:S07]  /*7a60*/  LEPC R20, `(.L_x_130) ;  /* 0x000000001014794e */ /* 0x000fee0000000000 */
[----:B--2-4-:R-:W-:Y:S05]  /*7a70*/  CALL.ABS.NOINC R2 ;  /* 0x0000000002007343 */ /* 0x014fea0003c00000 */
.L_x_130:
[----:B------:R-:W-:Y:S01]  /*7a80*/  ISETP.NE.AND P6, PT, R61, RZ, PT ;  /* 0x000000ff3d00720c */ /* 0x000fe20003fc5270 */
[----:B------:R-:W-:Y:S05]  /*7a90*/  WARPSYNC.ALL ;  /* 0x0000000000007948 */ /* 0x000fea0003800000 */
[----:B------:R-:W-:Y:S01]  /*7aa0*/  R2UR UR4, R25 ;  /* 0x00000000190472ca */ /* 0x000fe200000e0000 */
[----:B----4-:R-:W-:Y:S01]  /*7ab0*/  HADD2.F32 R3, -RZ, R28.H0_H0 ;  /* 0x2000001cff037230 */ /* 0x010fe20000004100 */
[----:B------:R-:W-:Y:S01]  /*7ac0*/  ISETP.NE.AND P0, PT, R60, RZ, PT ;  /* 0x000000ff3c00720c */ /* 0x000fe20003f05270 */
[----:B------:R-:W-:Y:S01]  /*7ad0*/  HADD2.F32 R20, -RZ, R30.H0_H0 ;  /* 0x2000001eff147230 */ /* 0x000fe20000004100 */
[----:B------:R-:W-:Y:S09]  /*7ae0*/  BSSY.RECONVERGENT B0, `(.L_x_131) ;  /* 0x0000058000007945 */ /* 0x000ff20003800200 */
[----:B-12---:R-:W1:Y:S02]  /*7af0*/  LDTM.x16 R4, tmem[UR4+0x20] ;  /* 0x00002004000479ee */ /* 0x006e640008240000 */
        /* <DEDUP_REMOVED lines=59> */
[----:B------:R-:W-:Y:S02]  /*7eb0*/  LEA R3, R26, UR43, 0x3 ;  /* 0x0000002b1a037c11 */ /* 0x000fe4000f8e18ff */
        /* <DEDUP_REMOVED lines=8> */
[----:B------:R-:W-:Y:S01]  /*7f40*/  @P6 SHF.L.U32 R2, R59, 0x1f, RZ ;  /* 0x0000001f3b026819 */ /* 0x000fe200000006ff */
        /* <DEDUP_REMOVED lines=17> */
.L_x_132:
[----:B------:R-:W-:Y:S05]  /*8060*/  BSYNC.RECONVERGENT B0 ;  /* 0x0000000000007941 */ /* 0x000fea0003800200 */
.L_x_131:
        /* <DEDUP_REMOVED lines=19> */
.L_x_136:
[----:B------:R-:W-:Y:S05]  /*81a0*/  BSYNC B0 ;  /* 0x0000000000007941 */ /* 0x000fea0003800000 */
.L_x_135:
[----:B------:R-:W-:Y:S11]  /*81b0*/  ISETP.NE.AND P0, PT, R64, RZ, PT ;  /* 0x000000ff4000720c */ /* 0x000ff60003f05270 */
[----:B------:R-:W-:Y:S02]  /*81c0*/  @!UPT UIADD3 URZ, UPT, UPT, URZ, URZ, URZ ;  /* 0x000000fffffff290 */ /* 0x000fe4000fffe0ff */
[----:B------:R3:W4:Y:S04]  /*81d0*/  @P0 LDS.128 R28, [R26+UR43+0x200] ;  /* 0x0002002b1a1c0984 */ /* 0x0007280008000c00 */
[----:B------:R3:W1:Y:S02]  /*81e0*/  @P0 LDS.128 R36, [R65+0x200] ;  /* 0x0002000041240984 */ /* 0x0006640000000c00 */
.L_x_134:
[----:B------:R-:W-:Y:S05]  /*81f0*/  BSYNC B1 ;  /* 0x0000000000017941 */ /* 0x000fea0003800000 */
.L_x_133:
[----:B--2---:R-:W-:Y:S05]  /*8200*/  VIADD R0, R25, 0x30 ;  /* 0x0000003019007836 */ /* 0x004fea0000000000 */
[----:B------:R-:W-:Y:S04]  /*8210*/  SHF.R.U32.HI R0, RZ, 0x15, R0 ;  /* 0x00000015ff007819 */ /* 0x000fe80000011600 */
[----:B------:R-:W-:Y:S11]  /*8220*/  LOP3.LUT P0, RZ, R0, 0x3, R47, 0x48, !PT ;  /* 0x0000000300ff7812 */ /* 0x000ff6000780482f */
[----:B------:R-:W-:Y:S02]  /*8230*/  @!UPT UIADD3 URZ, UPT, UPT, URZ, URZ, URZ ;  /* 0x000000fffffff290 */ /* 0x000fe4000fffe0ff */
[----:B------:R-:W-:Y:S05]  /*8240*/  @!P0 BRA `(.L_x_138) ;  /* 0x0000000000408947 */ /* 0x000fea0003800000 */
[----:B------:R-:W2:Y:S01]  /*8250*/  LDCU.64 UR8, c[0x4][0x70] ;  /* 0x01000e00ff0877ac */ /* 0x000ea20008000a00 */
[----:B------:R-:W-:Y:S01]  /*8260*/  MOV R3, 0x0 ;  /* 0x0000000000037802 */ /* 0x000fe20000000f00 */
        /* <DEDUP_REMOVED lines=14> */
.L_x_138:
[----:B------:R-:W-:Y:S01]  /*8350*/  ISETP.NE.AND P0, PT, R60, RZ, PT ;  /* 0x000000ff3c00720c */ /* 0x000fe20003f05270 */
[----:B------:R-:W-:Y:S05]  /*8360*/  WARPSYNC.ALL ;  /* 0x0000000000007948 */ /* 0x000fea0003800000 */
[----:B------:R-:W-:Y:S01]  /*8370*/  R2UR UR4, R25 ;  /* 0x00000000190472ca */ /* 0x000fe200000e0000 */
[--C-:B----4-:R-:W-:Y:S01]  /*8380*/  HADD2.F32 R20, -RZ, R28.reuse.H0_H0 ;  /* 0x2000001cff147230 */ /* 0x110fe20000004100 */
[----:B------:R-:W-:Y:S01]  /*8390*/  IADD3 R53, PT, PT, R53, 0xb0, RZ ;  /* 0x000000b035357810 */ /* 0x000fe20007ffe0ff */
[----:B------:R-:W-:Y:S01]  /*83a0*/  HADD2.F32 R21, -RZ, R28.H1_H1 ;  /* 0x3000001cff157230 */ /* 0x000fe20000004100 */
[----:B------:R-:W-:Y:S01]  /*83b0*/  BSSY.RECONVERGENT B0, `(.L_x_139) ;  /* 0x0000054000007945 */ /* 0x000fe20003800200 */
[--C-:B------:R-:W-:Y:S01]  /*83c0*/  HADD2.F32 R25, -RZ, R29.reuse.H0_H0 ;  /* 0x2000001dff197230 */ /* 0x100fe20000004100 */
[----:B------:R-:W-:Y:S01]  /*83d0*/  LOP3.LUT R53, R53, 0xfefffff8, RZ, 0xc0, !PT ;  /* 0xfefffff835357812 */ /* 0x000fe200078ec0ff */
[----:B---3--:R-:W-:Y:S02]  /*83e0*/  HADD2.F32 R26, -RZ, R29.H1_H1 ;  /* 0x3000001dff1a7230 */ /* 0x008fe40000004100 */
[--C-:B------:R-:W-:Y:S02]  /*83f0*/  HADD2.F32 R28, -RZ, R30.reuse.H0_H0 ;  /* 0x2000001eff1c7230 */ /* 0x100fe40000004100 */
[----:B------:R-:W-:Y:S02]  /*8400*/  HADD2.F32 R29, -RZ, R30.H1_H1 ;  /* 0x3000001eff1d7230 */ /* 0x000fe40000004100 */
[----:B-1----:R-:W1:Y:S01]  /*8410*/  LDTM.x16 R4, tmem[UR4+0x30] ;  /* 0x00003004000479ee */ /* 0x002e620008240000 */
[----:B------:R-:W-:Y:S01]  /*8420*/  NOP ;  /* 0x0000000000007918 */ /* 0x000fe20000000000 */
[----:B-1----:R1:W-:Y:S01]  /*8430*/  SYNCS.ARRIVE.TRANS64.RED.A1T0 RZ, [R53+URZ], RZ ;  /* 0x000000ff35ff79a7 */ /* 0x0023e200081004ff */
[--C-:B------:R-:W-:Y:S02]  /*8440*/  HADD2.F32 R30, -RZ, R31.reuse.H0_H0 ;  /* 0x2000001fff1e7230 */ /* 0x100fe40000004100 */
[----:B------:R-:W-:Y:S02]  /*8450*/  HADD2.F32 R31, -RZ, R31.H1_H1 ;  /* 0x3000001fff1f7230 */ /* 0x000fe40000004100 */
        /* <DEDUP_REMOVED lines=8> */
[C---:B------:R-:W-:Y:S01]  /*84e0*/  FMUL R4, R24.reuse, R4 ;  /* 0x0000000418047220 */ /* 0x040fe20000400000 */
[C---:B------:R-:W-:Y:S01]  /*84f0*/  FMUL R5, R24.reuse, R5 ;  /* 0x0000000518057220 */ /* 0x040fe20000400000 */
[C---:B------:R-:W-:Y:S01]  /*8500*/  FMUL R6, R24.reuse, R6 ;  /* 0x0000000618067220 */ /* 0x040fe20000400000 */
[C---:B------:R-:W-:Y:S01]  /*8510*/  FMUL R7, R24.reuse, R7 ;  /* 0x0000000718077220 */ /* 0x040fe20000400000 */
[C---:B------:R-:W-:Y:S01]  /*8520*/  FFMA R4, R27.reuse, R20, R4 ;  /* 0x000000141b047223 */ /* 0x040fe20000000004 */
        /* <DEDUP_REMOVED lines=15> */
[C---:B------:R-:W-:Y:S01]  /*8620*/  FMUL R12, R24.reuse, R16 ;  /* 0x00000010180c7220 */ /* 0x040fe20000400000 */
[C---:B------:R-:W-:Y:S01]  /*8630*/  FFMA R0, R27.reuse, R32, R0 ;  /* 0x000000201b007223 */ /* 0x040fe20000000000 */
[C---:B------:R-:W-:Y:S01]  /*8640*/  FMUL R13, R24.reuse, R17 ;  /* 0x00000011180d7220 */ /* 0x040fe20000400000 */
[----:B------:R-:W-:Y:S01]  /*8650*/  FFMA R2, R27, R33, R2 ;  /* 0x000000211b027223 */ /* 0x000fe20000000002 */
[----:B------:R-:W-:Y:S01]  /*8660*/  F2FP.F16.F32.PACK_AB R4, R5, R4 ;  /* 0x000000040504723e */ /* 0x000fe200000000ff */
[C---:B------:R-:W-:Y:S01]  /*8670*/  FMUL R14, R24.reuse, R18 ;  /* 0x00000012180e7220 */ /* 0x040fe20000400000 */
[----:B------:R-:W-:Y:S01]  /*8680*/  FFMA R3, R27, R34, R3 ;  /* 0x000000221b037223 */ /* 0x000fe20000000003 */
[----:B------:R-:W-:Y:S01]  /*8690*/  F2FP.F16.F32.PACK_AB R5, R7, R6 ;  /* 0x000000060705723e */ /* 0x000fe200000000ff */
[----:B------:R-:W-:Y:S01]  /*86a0*/  FFMA R15, R27, R35, R15 ;  /* 0x000000231b0f7223 */ /* 0x000fe2000000000f */
[----:B------:R-:W-:Y:S01]  /*86b0*/  FMUL R19, R24, R19 ;  /* 0x0000001318137220 */ /* 0x000fe20000400000 */
[----:B------:R-:W-:Y:S01]  /*86c0*/  F2FP.F16.F32.PACK_AB R6, R9, R8 ;  /* 0x000000080906723e */ /* 0x000fe200000000ff */
[----:B------:R-:W-:Y:S01]  /*86d0*/  FFMA R12, R27, R36, R12 ;  /* 0x000000241b0c7223 */ /* 0x000fe2000000000c */
[----:B------:R-:W-:Y:S01]  /*86e0*/  F2FP.F16.F32.PACK_AB R7, R11, R10 ;  /* 0x0000000a0b07723e */ /* 0x000fe200000000ff */
[C---:B------:R-:W-:Y:S01]  /*86f0*/  FFMA R13, R27.reuse, R37, R13 ;  /* 0x000000251b0d7223 */ /* 0x040fe2000000000d */
[C---:B------:R-:W-:Y:S01]  /*8700*/  FFMA R14, R27.reuse, R38, R14 ;  /* 0x000000261b0e7223 */ /* 0x040fe2000000000e */
[----:B------:R-:W-:Y:S01]  /*8710*/  FFMA R19, R27, R39, R19 ;  /* 0x000000271b137223 */ /* 0x000fe20000000013 */
[----:B------:R-:W-:Y:S01]  /*8720*/  F2FP.F16.F32.PACK_AB R16, R2, R0 ;  /* 0x000000000210723e */ /* 0x000fe200000000ff */
[----:B------:R1:W-:Y:S01]  /*8730*/  STS.128 [R56+UR43+0x3200], R4 ;  /* 0x0032000438007988 */ /* 0x0003e20008000c2b */
        /* <DEDUP_REMOVED lines=27> */
.L_x_140:
[----:B------:R-:W-:Y:S05]  /*88f0*/  BSYNC.RECONVERGENT B0 ;  /* 0x0000000000007941 */ /* 0x000fea0003800200 */
.L_x_139:
[----:B------:R-:W-:Y:S01]  /*8900*/  BAR.SYNC.DEFER_BLOCKING 0x1, 0x80 ;  /* 0x0042000000007b1d */ /* 0x000fe20000010000 */
[----:B------:R-:W-:Y:S01]  /*8910*/  UISETP.NE.AND UP0, UPT, UR52, -0x4, UPT ;  /* 0xfffffffc3400788c */ /* 0x000fe2000bf05270 */
[----:B------:R-:W-:Y:S08]  /*8920*/  IADD3 R22, PT, PT, R22, 0x1, RZ ;  /* 0x0000000116167810 */ /* 0x000ff00007ffe0ff */
[----:B------:R-:W-:Y:S05]  /*8930*/  BRA.U !UP0, `(.L_x_141) ;  /* 0x0000000108287547 */ /* 0x000fea000b800000 */
[----:B------:R-:W-:Y:S01]  /*8940*/  ISETP.NE.AND P0, PT, R61, RZ, PT ;  /* 0x000000ff3d00720c */ /* 0x000fe20003f05270 */
[----:B------:R-:W-:Y:S01]  /*8950*/  IMAD.U32 R2, RZ, RZ, UR46 ;  /* 0x0000002eff027e24 */ /* 0x000fe2000f8e00ff */
[----:B------:R-:W-:Y:S01]  /*8960*/  UIADD3 UR4, UPT, UPT, UR46, 0x1, URZ ;  /* 0x000000012e047890 */ /* 0x000fe2000fffe0ff */
[----:B------:R-:W-:Y:S03]  /*8970*/  IMAD.U32 R0, RZ, RZ, UR47 ;  /* 0x0000002fff007e24 */ /* 0x000fe6000f8e00ff */
[----:B------:R-:W-:Y:S04]  /*8980*/  UISETP.NE.AND UP0, UPT, UR4, 0x4, UPT ;  /* 0x000000040400788c */ /* 0x000fe8000bf05270 */
[----:B------:R-:W-:Y:S03]  /*8990*/  USEL UR46, UR4, URZ, UP0 ;  /* 0x000000ff042e7287 */ /* 0x000fe60008000000 */
[----:B------:R-:W-:Y:S05]  /*89a0*/  @P0 LEA R2, R2, UR43, 0x3 ;  /* 0x0000002b02020c11 */ /* 0x000fea000f8e18ff */
[----:B------:R-:W-:Y:S05]  /*89b0*/  @P0 VIADD R2, R2, 0x40 ;  /* 0x0000004002020836 */ /* 0x000fea0000000000 */
[----:B------:R-:W-:Y:S04]  /*89c0*/  @P0 PRMT R0, R0, 0x654, R2 ;  /* 0x0000065400000816 */ /* 0x000fe80000000002 */
[----:B------:R2:W-:Y:S03]  /*89d0*/  @P0 SYNCS.ARRIVE.TRANS64.RED.A1T0 RZ, [R0+URZ], RZ ;  /* 0x000000ff00ff09a7 */ /* 0x0005e600081004ff */
.L_x_141:
[----:B------:R-:W-:Y:S01]  /*89e0*/  R2UR UR4, R50 ;  /* 0x00000000320472ca */ /* 0x000fe200000e0000 */
[----:B------:R-:W-:Y:S01]  /*89f0*/  UISETP.NE.AND UP0, UPT, UR62, URZ, UPT ;  /* 0x000000ff3e00728c */ /* 0x000fe2000bf05270 */
[----:B------:R-:W-:Y:S01]  /*8a00*/  ISETP.NE.AND P0, PT, R55, 0x2, PT ;  /* 0x000000023700780c */ /* 0x000fe20003f05270 */
[----:B------:R-:W-:Y:S01]  /*8a10*/  UIADD3 UR24, UPT, UPT, UR37, UR63, URZ ;  /* 0x0000003f25187290 */ /* 0x000fe2000fffe0ff */
[----:B------:R-:W-:Y:S01]  /*8a20*/  ISETP.NE.AND P1, PT, R22, 0x4, PT ;  /* 0x000000041600780c */ /* 0x000fe20003f25270 */
[----:B------:R-:W-:Y:S01]  /*8a30*/  UIADD3 UR52, UPT, UPT, UR52, 0x4, URZ ;  /* 0x0000000434347890 */ /* 0x000fe2000fffe0ff */
[----:B------:R-:W-:Y:S01]  /*8a40*/  SEL R2, RZ, 0x1, P0 ;  /* 0x00000001ff027807 */ /* 0x000fe20000000000 */
[----:B------:R-:W-:Y:S01]  /*8a50*/  UMOV UR36, UR61 ;  /* 0x0000003d00247c82 */ /* 0x000fe20008000000 */
[----:B--2---:R-:W-:Y:S02]  /*8a60*/  SEL R0, RZ, 0x1, P1 ;  /* 0x00000001ff007807 */ /* 0x004fe40000800000 */
[----:B------:R-:W-:Y:S02]  /*8a70*/  LOP3.LUT R57, R57, R2, RZ, 0x3c, !PT ;  /* 0x0000000239397212 */ /* 0x000fe400078e3cff */
[----:B------:R-:W-:Y:S01]  /*8a80*/  LOP3.LUT R58, R58, R0, RZ, 0x3c, !PT ;  /* 0x000000003a3a7212 */ /* 0x000fe200078e3cff */
[----:B------:R-:W-:Y:S01]  /*8a90*/  UIADD3 UR20, UPT, UPT, UR38, UR4, URZ ;  /* 0x0000000426147290 */ /* 0x000fe2000fffe0ff */
[----:B------:R-:W-:Y:S02]  /*8aa0*/  SEL R55, R55, RZ, P0 ;  /* 0x000000ff37377207 */ /* 0x000fe40000000000 */
[----:B------:R-:W-:Y:S01]  /*8ab0*/  SEL R22, R22, RZ, P1 ;  /* 0x000000ff16167207 */ /* 0x000fe20000800000 */
[----:B------:R-:W-:Y:S08]  /*8ac0*/  BRA.U UP0, `(.L_x_142) ;  /* 0xffffffcd005c7547 */ /* 0x000ff0000b83ffff */
[----:B------:R-:W-:-:S13]  /*8ad0*/  R2UR UR4, R51 ;  /* 0x00000000330472ca */ /* 0x000fda00000e0000 */
[----:B------:R-:W-:-:S09]  /*8ae0*/  UISETP.NE.AND UP0, UPT, UR4, URZ, UPT ;  /* 0x000000ff0400728c */ /* 0x000fd2000bf05270 */
[----:B------:R-:W-:Y:S05]  /*8af0*/  BRA.U !UP0, `(.L_x_143) ;  /* 0x0000000108487547 */ /* 0x000fea000b800000 */
[----:B------:R-:W2:Y:S02]  /*8b00*/  LDCU.64 UR4, c[0x0][0x890] ;  /* 0x00011200ff0477ac */ /* 0x000ea40008000a00 */
[----:B--2---:R-:W-:-:S04]  /*8b10*/  UISETP.NE.U32.AND UP0, UPT, UR4, URZ, UPT ;  /* 0x000000ff0400728c */ /* 0x004fc8000bf05070 */
[----:B------:R-:W-:-:S09]  /*8b20*/  UISETP.NE.AND.EX UP0, UPT, UR5, URZ, UPT, UP0 ;  /* 0x000000ff0500728c */ /* 0x000fd2000bf05300 */
[----:B------:R-:W-:Y:S05]  /*8b30*/  BRA.U UP0, `(.L_x_144) ;  /* 0x00000001000c7547 */ /* 0x000fea000b800000 */
[----:B------:R-:W-:-:S13]  /*8b40*/  FSETP.NEU.AND P0, PT, R27, RZ, PT ;  /* 0x000000ff1b00720b */ /* 0x000fda0003f0d000 */
[----:B------:R-:W-:Y:S05]  /*8b50*/  @!P0 EXIT ;  /* 0x000000000000894d */ /* 0x000fea0003800000 */
[----:B------:R-:W-:Y:S05]  /*8b60*/  BRA `(.L_x_143) ;  /* 0x00000000002c7947 */ /* 0x000fea0003800000 */
.L_x_144:
[----:B------:R-:W-:Y:S01]  /*8b70*/  ISETP.NE.AND P0, PT, R54, RZ, PT ;  /* 0x000000ff3600720c */ /* 0x000fe20003f05270 */
[----:B------:R-:W-:-:S12]  /*8b80*/  BSSY.RECONVERGENT B0, `(.L_x_143) ;  /* 0x0000009000007945 */ /* 0x000fd80003800200 */
[----:B------:R-:W-:Y:S05]  /*8b90*/  @P0 BRA `(.L_x_145) ;  /* 0x0000000000140947 */ /* 0x000fea0003800000 */
[----:B------:R-:W2:Y:S02]  /*8ba0*/  LDCU.64 UR4, c[0x0][0x888] ;  /* 0x00011100ff0477ac */ /* 0x000ea40008000a00 */
[----:B--2---:R-:W-:-:S04]  /*8bb0*/  ISETP.NE.U32.AND P0, PT, RZ, UR4, PT ;  /* 0x00000004ff007c0c */ /* 0x004fc8000bf05070 */
[----:B------:R-:W-:-:S13]  /*8bc0*/  ISETP.NE.AND.EX P0, PT, RZ, UR5, PT, P0 ;  /* 0x00000005ff007c0c */ /* 0x000fda000bf05300 */
[----:B------:R-:W-:Y:S05]  /*8bd0*/  @!P0 EXIT ;  /* 0x000000000000894d */ /* 0x000fea0003800000 */
[----:B------:R-:W-:Y:S05]  /*8be0*/  BRA `(.L_x_146) ;  /* 0x0000000000087947 */ /* 0x000fea0003800000 */
.L_x_145:
[----:B------:R-:W-:-:S13]  /*8bf0*/  FSETP.NEU.AND P0, PT, R27, RZ, PT ;  /* 0x000000ff1b00720b */ /* 0x000fda0003f0d000 */
[----:B------:R-:W-:Y:S05]  /*8c00*/  @!P0 EXIT ;  /* 0x000000000000894d */ /* 0x000fea0003800000 */
.L_x_146:
[----:B------:R-:W-:Y:S05]  /*8c10*/  BSYNC.RECONVERGENT B0 ;  /* 0x0000000000007941 */ /* 0x000fea0003800200 */
.L_x_143:
[----:B------:R-:W-:Y:S01]  /*8c20*/  ULEA UR4, UR46, UR43, 0x3 ;  /* 0x0000002b2e047291 */ /* 0x000fe2000f8e18ff */
[----:B------:R-:W-:-:S04]  /*8c30*/  DEPBAR.LE SB0, 0x0 ;  /* 0x000080000000791a */ /* 0x000fc80000000000 */
[----:B------:R-:W-:-:S04]  /*8c40*/  UIADD3 UR4, UPT, UPT, UR4, 0x40, URZ ;  /* 0x0000004004047890 */ /* 0x000fc8000fffe0ff */
[----:B------:R-:W-:-:S09]  /*8c50*/  UPRMT UR4, UR47, 0x654, UR4 ;  /* 0x000006542f047896 */ /* 0x000fd20008000004 */
[----:B------:R-:W-:Y:S01]  /*8c60*/  SYNCS.ARRIVE.TRANS64.RED.A1T0 RZ, [UR4], RZ ;  /* 0x000000ffffff79a7 */ /* 0x000fe20008100404 */
[----:B------:R-:W-:Y:S05]  /*8c70*/  EXIT ;  /* 0x000000000000794d */ /* 0x000fea0003800000 */
.L_x_24:
[----:B--2---:R2:W3:Y:S02]  /*8c80*/  SYNCS.PHASECHK.TRANS64.TRYWAIT P0, [R0+URZ+0xe0], R2 ;  /* 0x0000e002000075a7 */ /* 0x0044e400080011ff */
[----:B---3--:R-:W-:Y:S05]  /*8c90*/  @!P0 NANOSLEEP.SYNCS 0x989680 ;  /* 0x009896800000895d */ /* 0x008fea0003900000 */
[----:B------:R-:W3:Y:S02]  /*8ca0*/  @!P0 SYNCS.PHASECHK.TRANS64 P0, [R0+URZ+0xe0], R2 ;  /* 0x0000e002000085a7 */ /* 0x000ee400080010ff */
[----:B---3--:R-:W-:Y:S05]  /*8cb0*/  @!P0 BRA `(.L_x_24) ;  /* 0xfffffffc00f08947 */ /* 0x008fea000383ffff */
[----:B------:R-:W-:Y:S05]  /*8cc0*/  BRA `(.L_x_147) ;  /* 0xffffff8c00447947 */ /* 0x000fea000383ffff */
.L_x_27:
[----:B-1----:R-:W-:-:S07]  /*8cd0*/  MOV R0, UR33 ;  /* 0x0000002100007c02 */ /* 0x002fce0008000f00 */
.L_x_148:
[----:B-1----:R1:W2:Y:S02]  /*8ce0*/  SYNCS.PHASECHK.TRANS64.TRYWAIT P0, [R0+URZ+0x10], R3 ;  /* 0x00001003000075a7 */ /* 0x0022a400080011ff */
[----:B--2---:R-:W-:Y:S05]  /*8cf0*/  @!P0 NANOSLEEP.SYNCS 0x989680 ;  /* 0x009896800000895d */ /* 0x004fea0003900000 */
[----:B------:R-:W2:Y:S02]  /*8d00*/  @!P0 SYNCS.PHASECHK.TRANS64 P0, [R0+URZ+0x10], R3 ;  /* 0x00001003000085a7 */ /* 0x000ea400080010ff */
[----:B--2---:R-:W-:Y:S05]  /*8d10*/  @!P0 BRA `(.L_x_148) ;  /* 0xfffffffc00f08947 */ /* 0x004fea000383ffff */
[----:B------:R-:W-:Y:S05]  /*8d20*/  BRA `(.L_x_26) ;  /* 0xffffff8c009c7947 */ /* 0x000fea000383ffff */
.L_x_34:
[----:B-1----:R-:W-:-:S07]  /*8d30*/  MOV R0, UR17 ;  /* 0x0000001100007c02 */ /* 0x002fce0008000f00 */
.L_x_149:
[----:B-1----:R1:W2:Y:S02]  /*8d40*/  SYNCS.PHASECHK.TRANS64.TRYWAIT P0, [R0+URZ+0x10], R3 ;  /* 0x00001003000075a7 */ /* 0x0022a400080011ff */
[----:B--2---:R-:W-:Y:S05]  /*8d50*/  @!P0 NANOSLEEP.SYNCS 0x989680 ;  /* 0x009896800000895d */ /* 0x004fea0003900000 */
[----:B------:R-:W2:Y:S02]  /*8d60*/  @!P0 SYNCS.PHASECHK.TRANS64 P0, [R0+URZ+0x10], R3 ;  /* 0x00001003000085a7 */ /* 0x000ea400080010ff */
[----:B--2---:R-:W-:Y:S05]  /*8d70*/  @!P0 BRA `(.L_x_149) ;  /* 0xfffffffc00f08947 */ /* 0x004fea000383ffff */
[----:B------:R-:W-:Y:S05]  /*8d80*/  BRA `(.L_x_33) ;  /* 0xffffff90005c7947 */ /* 0x000fea000383ffff */
.L_x_39:
[----:B-1----:R1:W2:Y:S02]  /*8d90*/  SYNCS.PHASECHK.TRANS64.TRYWAIT P0, [R3+URZ+0x70], R0 ;  /* 0x00007000030075a7 */ /* 0x0022a400080011ff */
[----:B--2---:R-:W-:Y:S05]  /*8da0*/  @!P0 NANOSLEEP.SYNCS 0x989680 ;  /* 0x009896800000895d */ /* 0x004fea0003900000 */
[----:B------:R-:W2:Y:S02]  /*8db0*/  @!P0 SYNCS.PHASECHK.TRANS64 P0, [R3+URZ+0x70], R0 ;  /* 0x00007000030085a7 */ /* 0x000ea400080010ff */
[----:B--2---:R-:W-:Y:S05]  /*8dc0*/  @!P0 BRA `(.L_x_39) ;  /* 0xfffffffc00f08947 */ /* 0x004fea000383ffff */
[----:B------:R-:W-:Y:S05]  /*8dd0*/  BRA `(.L_x_150) ;  /* 0xffffff9400047947 */ /* 0x000fea000383ffff */
.L_x_43:
[----:B------:R-:W-:-:S07]  /*8de0*/  MOV R0, UR4 ;  /* 0x0000000400007c02 */ /* 0x000fce0008000f00 */
.L_x_151:
[----:B-1----:R1:W2:Y:S02]  /*8df0*/  SYNCS.PHASECHK.TRANS64.TRYWAIT P0, [R0+URZ], R2 ;  /* 0x00000002000075a7 */ /* 0x0022a400080011ff */
[----:B--2---:R-:W-:Y:S05]  /*8e00*/  @!P0 NANOSLEEP.SYNCS 0x989680 ;  /* 0x009896800000895d */ /* 0x004fea0003900000 */
[----:B------:R-:W2:Y:S02]  /*8e10*/  @!P0 SYNCS.PHASECHK.TRANS64 P0, [R0+URZ], R2 ;  /* 0x00000002000085a7 */ /* 0x000ea400080010ff */
[----:B--2---:R-:W-:Y:S05]  /*8e20*/  @!P0 BRA `(.L_x_151) ;  /* 0xfffffffc00f08947 */ /* 0x004fea000383ffff */
[----:B------:R-:W-:Y:S05]  /*8e30*/  BRA `(.L_x_152) ;  /* 0xffffff9800ac7947 */ /* 0x000fea000383ffff */
.L_x_46:
[----:B-1----:R1:W2:Y:S02]  /*8e40*/  SYNCS.PHASECHK.TRANS64.TRYWAIT P0, [R2+URZ+0xd0], R4 ;  /* 0x0000d004020075a7 */ /* 0x0022a400080011ff */
[----:B--2---:R-:W-:Y:S05]  /*8e50*/  @!P0 NANOSLEEP.SYNCS 0x989680 ;  /* 0x009896800000895d */ /* 0x004fea0003900000 */
[----:B------:R-:W2:Y:S02]  /*8e60*/  @!P0 SYNCS.PHASECHK.TRANS64 P0, [R2+URZ+0xd0], R4 ;  /* 0x0000d004020085a7 */ /* 0x000ea400080010ff */
[----:B--2---:R-:W-:Y:S05]  /*8e70*/  @!P0 BRA `(.L_x_46) ;  /* 0xfffffffc00f08947 */ /* 0x004fea000383ffff */
[----:B------:R-:W-:Y:S05]  /*8e80*/  BRA `(.L_x_153) ;  /* 0xffffff9c00087947 */ /* 0x000fea000383ffff */
.L_x_47:
[----:B------:R-:W-:-:S07]  /*8e90*/  MOV R2, UR4 ;  /* 0x0000000400027c02 */ /* 0x000fce0008000f00 */
.L_x_154:
[----:B-1----:R1:W2:Y:S02]  /*8ea0*/  SYNCS.PHASECHK.TRANS64.TRYWAIT P0, [R2+URZ+0x80], R5 ;  /* 0x00008005020075a7 */ /* 0x0022a400080011ff */
[----:B--2---:R-:W-:Y:S05]  /*8eb0*/  @!P0 NANOSLEEP.SYNCS 0x989680 ;  /* 0x009896800000895d */ /* 0x004fea0003900000 */
[----:B------:R-:W2:Y:S02]  /*8ec0*/  @!P0 SYNCS.PHASECHK.TRANS64 P0, [R2+URZ+0x80], R5 ;  /* 0x00008005020085a7 */ /* 0x000ea400080010ff */
[----:B--2---:R-:W-:Y:S05]  /*8ed0*/  @!P0 BRA `(.L_x_154) ;  /* 0xfffffffc00f08947 */ /* 0x004fea000383ffff */
[----:B------:R-:W-:Y:S05]  /*8ee0*/  BRA `(.L_x_155) ;  /* 0xffffff9c00187947 */ /* 0x000fea000383ffff */
.L_x_48:
[----:B-1----:R1:W2:Y:S02]  /*8ef0*/  SYNCS.PHASECHK.TRANS64.TRYWAIT P1, [R2+URZ+0x70], R4 ;  /* 0x00007004020075a7 */ /* 0x0022a400080211ff */
[----:B--2---:R-:W-:Y:S05]  /*8f00*/  @!P1 NANOSLEEP.SYNCS 0x989680 ;  /* 0x009896800000995d */ /* 0x004fea0003900000 */
[----:B------:R-:W2:Y:S02]  /*8f10*/  @!P1 SYNCS.PHASECHK.TRANS64 P1, [R2+URZ+0x70], R4 ;  /* 0x00007004020095a7 */ /* 0x000ea400080210ff */
[----:B--2---:R-:W-:Y:S05]  /*8f20*/  @!P1 BRA `(.L_x_48) ;  /* 0xfffffffc00f09947 */ /* 0x004fea000383ffff */
[----:B------:R-:W-:Y:S05]  /*8f30*/  BRA `(.L_x_156) ;  /* 0xffffff9c00487947 */ /* 0x000fea000383ffff */
.L_x_51:
[----:B------:R-:W-:-:S07]  /*8f40*/  MOV R0, UR4 ;  /* 0x0000000400007c02 */ /* 0x000fce0008000f00 */
.L_x_157:
[----:B-1----:R1:W2:Y:S02]  /*8f50*/  SYNCS.PHASECHK.TRANS64.TRYWAIT P0, [R0+URZ+0x80], R2 ;  /* 0x00008002000075a7 */ /* 0x0022a400080011ff */
[----:B--2---:R-:W-:Y:S05]  /*8f60*/  @!P0 NANOSLEEP.SYNCS 0x989680 ;  /* 0x009896800000895d */ /* 0x004fea0003900000 */
[----:B------:R-:W2:Y:S02]  /*8f70*/  @!P0 SYNCS.PHASECHK.TRANS64 P0, [R0+URZ+0x80], R2 ;  /* 0x00008002000085a7 */ /* 0x000ea400080010ff */
[----:B--2---:R-:W-:Y:S05]  /*8f80*/  @!P0 BRA `(.L_x_157) ;  /* 0xfffffffc00f08947 */ /* 0x004fea000383ffff */
[----:B------:R-:W-:Y:S05]  /*8f90*/  BRA `(.L_x_50) ;  /* 0xffffff9c009c7947 */ /* 0x000fea000383ffff */
.L_x_60:
[----:B-1----:R-:W-:-:S04]  /*8fa0*/  MOV R5, UR5 ;  /* 0x0000000500057c02 */ /* 0x002fc80008000f00 */
[----:B------:R1:W2:Y:S03]  /*8fb0*/  SYNCS.PHASECHK.TRANS64.TRYWAIT P0, [R5+URZ+0x8], R6 ;  /* 0x00000806050075a7 */ /* 0x0002a600080011ff */
[----:B--2---:R-:W-:Y:S05]  /*8fc0*/  @!P0 NANOSLEEP.SYNCS 0x989680 ;  /* 0x009896800000895d */ /* 0x004fea0003900000 */
[----:B------:R-:W2:Y:S02]  /*8fd0*/  @!P0 SYNCS.PHASECHK.TRANS64 P0, [R5+URZ+0x8], R6 ;  /* 0x00000806050085a7 */ /* 0x000ea400080010ff */
[----:B--2---:R-:W-:Y:S05]  /*8fe0*/  @!P0 BRA `(.L_x_60) ;  /* 0xfffffffc00ec8947 */ /* 0x004fea000383ffff */
[----:B------:R-:W-:Y:S05]  /*8ff0*/  BRA `(.L_x_59) ;  /* 0xffffffa000507947 */ /* 0x000fea000383ffff */
.L_x_62:
[----:B------:R-:W-:Y:S01]  /*9000*/  BSSY B0, `(.L_x_158) ;  /* 0x0000006000007945 */ /* 0x000fe20003800000 */
[----:B------:R-:W-:-:S07]  /*9010*/  MOV R15, 0xffffffff ;  /* 0xffffffff000f7802 */ /* 0x000fce0000000f00 */
[----:B-1---5:R-:W-:Y:S05]  /*9020*/  WARPSYNC.COLLECTIVE R15, `(.L_x_159) ;  /* 0x000000000f0c7348 */ /* 0x022fea0003c00000 */
[----:B------:R-:W-:Y:S02]  /*9030*/  ELECT P6, UR79, PT ;  /* 0x00000000004f782f */ /* 0x000fe400038c0000 */
[----:B------:R-:W-:Y:S01]  /*9040*/  MOV R14, UR79 ;  /* 0x0000004f000e7c02 */ /* 0x000fe20008000f00 */
[----:B-1---5:R-:W-:Y:S10]  /*9050*/  ENDCOLLECTIVE ;  /* 0x000000000000791b */ /* 0x022ff40003800000 */
.L_x_159:
[----:B------:R-:W-:Y:S05]  /*9060*/  BSYNC B0 ;  /* 0x0000000000007941 */ /* 0x000fea0003800000 */
.L_x_158:
[----:B------:R-:W-:Y:S05]  /*9070*/  BRA `(.L_x_160) ;  /* 0xffffffa000807947 */ /* 0x000fea000383ffff */
.L_x_64:
[----:B-1----:R-:W-:-:S04]  /*9080*/  MOV R0, UR5 ;  /* 0x0000000500007c02 */ /* 0x002fc80008000f00 */
[----:B------:R1:W2:Y:S03]  /*9090*/  SYNCS.PHASECHK.TRANS64.TRYWAIT P0, [R0+URZ+0x8], R4 ;  /* 0x00000804000075a7 */ /* 0x0002a600080011ff */
[----:B--2---:R-:W-:Y:S05]  /*90a0*/  @!P0 NANOSLEEP.SYNCS 0x989680 ;  /* 0x009896800000895d */ /* 0x004fea0003900000 */
[----:B------:R-:W2:Y:S02]  /*90b0*/  @!P0 SYNCS.PHASECHK.TRANS64 P0, [R0+URZ+0x8], R4 ;  /* 0x00000804000085a7 */ /* 0x000ea400080010ff */
[----:B--2---:R-:W-:Y:S05]  /*90c0*/  @!P0 BRA `(.L_x_64) ;  /* 0xfffffffc00ec8947 */ /* 0x004fea000383ffff */
[----:B------:R-:W-:Y:S05]  /*90d0*/  BRA `(.L_x_63) ;  /* 0xffffffa000847947 */ /* 0x000fea000383ffff */
.L_x_65:
[----:B-1----:R1:W2:Y:S02]  /*90e0*/  SYNCS.PHASECHK.TRANS64.TRYWAIT P0, [R0+URZ+0x70], R4 ;  /* 0x00007004000075a7 */ /* 0x0022a400080011ff */
[----:B--2---:R-:W-:Y:S05]  /*90f0*/  @!P0 NANOSLEEP.SYNCS 0x989680 ;  /* 0x009896800000895d */ /* 0x004fea0003900000 */
[----:B------:R-:W2:Y:S02]  /*9100*/  @!P0 SYNCS.PHASECHK.TRANS64 P0, [R0+URZ+0x70], R4 ;  /* 0x00007004000085a7 */ /* 0x000ea400080010ff */
[----:B--2---:R-:W-:Y:S05]  /*9110*/  @!P0 BRA `(.L_x_65) ;  /* 0xfffffffc00f08947 */ /* 0x004fea000383ffff */
[----:B------:R-:W-:Y:S05]  /*9120*/  BRA `(.L_x_161) ;  /* 0xffffffa400707947 */ /* 0x000fea000383ffff */
.L_x_67:
[----:B------:R-:W-:-:S07]  /*9130*/  MOV R0, UR31 ;  /* 0x0000001f00007c02 */ /* 0x000fce0008000f00 */
.L_x_162:
[----:B-1----:R1:W2:Y:S02]  /*9140*/  SYNCS.PHASECHK.TRANS64.TRYWAIT P0, [R0+URZ+0xb0], R4 ;  /* 0x0000b004000075a7 */ /* 0x0022a400080011ff */
[----:B--2---:R-:W-:Y:S05]  /*9150*/  @!P0 NANOSLEEP.SYNCS 0x989680 ;  /* 0x009896800000895d */ /* 0x004fea0003900000 */
[----:B------:R-:W2:Y:S02]  /*9160*/  @!P0 SYNCS.PHASECHK.TRANS64 P0, [R0+URZ+0xb0], R4 ;  /* 0x0000b004000085a7 */ /* 0x000ea400080010ff */
[----:B--2---:R-:W-:Y:S05]  /*9170*/  @!P0 BRA `(.L_x_162) ;  /* 0xfffffffc00f08947 */ /* 0x004fea000383ffff */
[----:B------:R-:W-:Y:S05]  /*9180*/  BRA `(.L_x_163) ;  /* 0xffffffa400bc7947 */ /* 0x000fea000383ffff */
.L_x_70:
[----:B------:R-:W-:Y:S07]  /*9190*/  MOV R0, UR5 ;  /* 0x0000000500007c02 */ /* 0x000fee0008000f00 */
.L_x_164:
[----:B-1----:R1:W2:Y:S02]  /*91a0*/  SYNCS.PHASECHK.TRANS64.TRYWAIT P0, [R0+URZ], R4 ;  /* 0x00000004000075a7 */ /* 0x0022a400080011ff */
[----:B--2---:R-:W-:Y:S05]  /*91b0*/  @!P0 NANOSLEEP.SYNCS 0x989680 ;  /* 0x009896800000895d */ /* 0x004fea0003900000 */
[----:B------:R-:W2:Y:S02]  /*91c0*/  @!P0 SYNCS.PHASECHK.TRANS64 P0, [R0+URZ], R4 ;  /* 0x00000004000085a7 */ /* 0x000ea400080010ff */
[----:B--2---:R-:W-:Y:S05]  /*91d0*/  @!P0 BRA `(.L_x_164) ;  /* 0xfffffffc00f08947 */ /* 0x004fea000383ffff */
[----:B------:R-:W-:Y:S05]  /*91e0*/  BRA `(.L_x_69) ;  /* 0xffffffa400d07947 */ /* 0x000fea000383ffff */
.L_x_74:
[----:B-1----:R-:W-:-:S07]  /*91f0*/  MOV R0, UR4 ;  /* 0x0000000400007c02 */ /* 0x002fce0008000f00 */
.L_x_165:
[----:B-1----:R1:W2:Y:S02]  /*9200*/  SYNCS.PHASECHK.TRANS64.TRYWAIT P0, [R0+URZ], R2 ;  /* 0x00000002000075a7 */ /* 0x0022a400080011ff */
[----:B--2---:R-:W-:Y:S05]  /*9210*/  @!P0 NANOSLEEP.SYNCS 0x989680 ;  /* 0x009896800000895d */ /* 0x004fea0003900000 */
[----:B------:R-:W2:Y:S02]  /*9220*/  @!P0 SYNCS.PHASECHK.TRANS64 P0, [R0+URZ], R2 ;  /* 0x00000002000085a7 */ /* 0x000ea400080010ff */
[----:B--2---:R-:W-:Y:S05]  /*9230*/  @!P0 BRA `(.L_x_165) ;  /* 0xfffffffc00f08947 */ /* 0x004fea000383ffff */
[----:B------:R-:W-:Y:S05]  /*9240*/  BRA `(.L_x_166) ;  /* 0xffffffa800c47947 */ /* 0x000fea000383ffff */
.L_x_75:
[----:B------:R-:W-:-:S07]  /*9250*/  MOV R0, UR5 ;  /* 0x0000000500007c02 */ /* 0x000fce0008000f00 */
.L_x_167:
[----:B-1----:R1:W2:Y:S02]  /*9260*/  SYNCS.PHASECHK.TRANS64.TRYWAIT P0, [R0+URZ], R3 ;  /* 0x00000003000075a7 */ /* 0x0022a400080011ff */
[----:B--2---:R-:W-:Y:S05]  /*9270*/  @!P0 NANOSLEEP.SYNCS 0x989680 ;  /* 0x009896800000895d */ /* 0x004fea0003900000 */
[----:B------:R-:W2:Y:S02]  /*9280*/  @!P0 SYNCS.PHASECHK.TRANS64 P0, [R0+URZ], R3 ;  /* 0x00000003000085a7 */ /* 0x000ea400080010ff */
[----:B--2---:R-:W-:Y:S05]  /*9290*/  @!P0 BRA `(.L_x_167) ;  /* 0xfffffffc00f08947 */ /* 0x004fea000383ffff */
[----:B------:R-:W-:Y:S05]  /*92a0*/  BRA `(.L_x_168) ;  /* 0xffffffa800d07947 */ /* 0x000fea000383ffff */
.L_x_76:
[----:B------:R-:W-:-:S07]  /*92b0*/  MOV R0, UR5 ;  /* 0x0000000500007c02 */ /* 0x000fce0008000f00 */
.L_x_169:
[----:B-1----:R1:W2:Y:S02]  /*92c0*/  SYNCS.PHASECHK.TRANS64.TRYWAIT P0, [R0+URZ], R3 ;  /* 0x00000003000075a7 */ /* 0x0022a400080011ff */
[----:B--2---:R-:W-:Y:S05]  /*92d0*/  @!P0 NANOSLEEP.SYNCS 0x989680 ;  /* 0x009896800000895d */ /* 0x004fea0003900000 */
[----:B------:R-:W2:Y:S02]  /*92e0*/  @!P0 SYNCS.PHASECHK.TRANS64 P0, [R0+URZ], R3 ;  /* 0x00000003000085a7 */ /* 0x000ea400080010ff */
[----:B--2---:R-:W-:Y:S05]  /*92f0*/  @!P0 BRA `(.L_x_169) ;  /* 0xfffffffc00f08947 */ /* 0x004fea000383ffff */
[----:B------:R-:W-:Y:S05]  /*9300*/  BRA `(.L_x_170) ;  /* 0xffffffa800dc7947 */ /* 0x000fea000383ffff */
.L_x_79:
[----:B------:R-:W-:-:S07]  /*9310*/  MOV R0, UR26 ;  /* 0x0000001a00007c02 */ /* 0x000fce0008000f00 */
.L_x_171:
[----:B-1----:R1:W2:Y:S02]  /*9320*/  SYNCS.PHASECHK.TRANS64.TRYWAIT P1, [R0+URZ+0xf0], R2 ;  /* 0x0000f002000075a7 */ /* 0x0022a400080211ff */
[----:B--2---:R-:W-:Y:S05]  /*9330*/  @!P1 NANOSLEEP.SYNCS 0x989680 ;  /* 0x009896800000995d */ /* 0x004fea0003900000 */
[----:B------:R-:W2:Y:S02]  /*9340*/  @!P1 SYNCS.PHASECHK.TRANS64 P1, [R0+URZ+0xf0], R2 ;  /* 0x0000f002000095a7 */ /* 0x000ea400080210ff */
[----:B--2---:R-:W-:Y:S05]  /*9350*/  @!P1 BRA `(.L_x_171) ;  /* 0xfffffffc00f09947 */ /* 0x004fea000383ffff */
[----:B------:R-:W-:Y:S05]  /*9360*/  BRA `(.L_x_172) ;  /* 0xffffffac00287947 */ /* 0x000fea000383ffff */
.L_x_84:
[----:B--2---:R2:W3:Y:S02]  /*9370*/  SYNCS.PHASECHK.TRANS64.TRYWAIT P0, [R12+URZ+0x70], R0 ;  /* 0x000070000c0075a7 */ /* 0x0044e400080011ff */
[----:B---3--:R-:W-:Y:S05]  /*9380*/  @!P0 NANOSLEEP.SYNCS 0x989680 ;  /* 0x009896800000895d */ /* 0x008fea0003900000 */
[----:B------:R-:W3:Y:S02]  /*9390*/  @!P0 SYNCS.PHASECHK.TRANS64 P0, [R12+URZ+0x70], R0 ;  /* 0x000070000c0085a7 */ /* 0x000ee400080010ff */
[----:B---3--:R-:W-:Y:S05]  /*93a0*/  @!P0 BRA `(.L_x_84) ;  /* 0xfffffffc00f08947 */ /* 0x008fea000383ffff */
[----:B------:R-:W-:Y:S05]  /*93b0*/  BRA `(.L_x_173) ;  /* 0xffffffb000507947 */ /* 0x000fea000383ffff */
.L_x_87:
[----:B-1----:R-:W-:Y:S07]  /*93c0*/  MOV R0, UR21 ;  /* 0x0000001500007c02 */ /* 0x002fee0008000f00 */
.L_x_174:
[----:B-1----:R1:W2:Y:S02]  /*93d0*/  SYNCS.PHASECHK.TRANS64.TRYWAIT P2, [R0+URZ+0x68], R6 ;  /* 0x00006806000075a7 */ /* 0x0022a400080411ff */
[----:B--2---:R-:W-:Y:S05]  /*93e0*/  @!P2 NANOSLEEP.SYNCS 0x989680 ;  /* 0x009896800000a95d */ /* 0x004fea0003900000 */
[----:B------:R-:W2:Y:S02]  /*93f0*/  @!P2 SYNCS.PHASECHK.TRANS64 P2, [R0+URZ+0x68], R6 ;  /* 0x000068060000a5a7 */ /* 0x000ea400080410ff */
[----:B--2---:R-:W-:Y:S05]  /*9400*/  @!P2 BRA `(.L_x_174) ;  /* 0xfffffffc00f0a947 */ /* 0x004fea000383ffff */
[----:B------:R-:W-:Y:S05]  /*9410*/  BRA `(.L_x_86) ;  /* 0xffffffb400b87947 */ /* 0x000fea000383ffff */
.L_x_90:
[----:B------:R-:W-:Y:S07]  /*9420*/  MOV R0, UR21 ;  /* 0x0000001500007c02 */ /* 0x000fee0008000f00 */
.L_x_175:
[----:B-1----:R1:W2:Y:S02]  /*9430*/  SYNCS.PHASECHK.TRANS64.TRYWAIT P0, [R0+URZ+0x40], R9 ;  /* 0x00004009000075a7 */ /* 0x0022a400080011ff */
[----:B--2---:R-:W-:Y:S05]  /*9440*/  @!P0 NANOSLEEP.SYNCS 0x989680 ;  /* 0x009896800000895d */ /* 0x004fea0003900000 */
[----:B------:R-:W2:Y:S02]  /*9450*/  @!P0 SYNCS.PHASECHK.TRANS64 P0, [R0+URZ+0x40], R9 ;  /* 0x00004009000085a7 */ /* 0x000ea400080010ff */
[----:B--2---:R-:W-:Y:S05]  /*9460*/  @!P0 BRA `(.L_x_175) ;  /* 0xfffffffc00f08947 */ /* 0x004fea000383ffff */
[----:B------:R-:W-:Y:S05]  /*9470*/  BRA `(.L_x_176) ;  /* 0xffffffb800147947 */ /* 0x000fea000383ffff */
.L_x_91:
[----:B------:R-:W-:Y:S07]  /*9480*/  MOV R0, UR21 ;  /* 0x0000001500007c02 */ /* 0x000fee0008000f00 */
.L_x_177:
[----:B-1----:R1:W2:Y:S02]  /*9490*/  SYNCS.PHASECHK.TRANS64.TRYWAIT P0, [R0+URZ+0x48], R9 ;  /* 0x00004809000075a7 */ /* 0x0022a400080011ff */
[----:B--2---:R-:W-:Y:S05]  /*94a0*/  @!P0 NANOSLEEP.SYNCS 0x989680 ;  /* 0x009896800000895d */ /* 0x004fea0003900000 */
[----:B------:R-:W2:Y:S02]  /*94b0*/  @!P0 SYNCS.PHASECHK.TRANS64 P0, [R0+URZ+0x48], R9 ;  /* 0x00004809000085a7 */ /* 0x000ea400080010ff */
[----:B--2---:R-:W-:Y:S05]  /*94c0*/  @!P0 BRA `(.L_x_177) ;  /* 0xfffffffc00f08947 */ /* 0x004fea000383ffff */
[----:B------:R-:W-:Y:S05]  /*94d0*/  BRA `(.L_x_178) ;  /* 0xffffffb800707947 */ /* 0x000fea000383ffff */
.L_x_92:
[----:B------:R-:W-:Y:S07]  /*94e0*/  MOV R0, UR21 ;  /* 0x0000001500007c02 */ /* 0x000fee0008000f00 */
.L_x_179:
[----:B-1----:R1:W2:Y:S02]  /*94f0*/  SYNCS.PHASECHK.TRANS64.TRYWAIT P0, [R0+URZ+0x50], R9 ;  /* 0x00005009000075a7 */ /* 0x0022a400080011ff */
[----:B--2---:R-:W-:Y:S05]  /*9500*/  @!P0 NANOSLEEP.SYNCS 0x989680 ;  /* 0x009896800000895d */ /* 0x004fea0003900000 */
[----:B------:R-:W2:Y:S02]  /*9510*/  @!P0 SYNCS.PHASECHK.TRANS64 P0, [R0+URZ+0x50], R9 ;  /* 0x00005009000085a7 */ /* 0x000ea400080010ff */
[----:B--2---:R-:W-:Y:S05]  /*9520*/  @!P0 BRA `(.L_x_179) ;  /* 0xfffffffc00f08947 */ /* 0x004fea000383ffff */
[----:B------:R-:W-:Y:S05]  /*9530*/  BRA `(.L_x_180) ;  /* 0xffffffb800cc7947 */ /* 0x000fea000383ffff */
.L_x_93:
[----:B------:R-:W-:Y:S07]  /*9540*/  MOV R0, UR21 ;  /* 0x0000001500007c02 */ /* 0x000fee0008000f00 */
.L_x_181:
[----:B-1----:R1:W2:Y:S02]  /*9550*/  SYNCS.PHASECHK.TRANS64.TRYWAIT P0, [R0+URZ+0x58], R9 ;  /* 0x00005809000075a7 */ /* 0x0022a400080011ff */
[----:B--2---:R-:W-:Y:S05]  /*9560*/  @!P0 NANOSLEEP.SYNCS 0x989680 ;  /* 0x009896800000895d */ /* 0x004fea0003900000 */
[----:B------:R-:W2:Y:S02]  /*9570*/  @!P0 SYNCS.PHASECHK.TRANS64 P0, [R0+URZ+0x58], R9 ;  /* 0x00005809000085a7 */ /* 0x000ea400080010ff */
[----:B--2---:R-:W-:Y:S05]  /*9580*/  @!P0 BRA `(.L_x_181) ;  /* 0xfffffffc00f08947 */ /* 0x004fea000383ffff */
[----:B------:R-:W-:Y:S05]  /*9590*/  BRA `(.L_x_182) ;  /* 0xffffffbc00287947 */ /* 0x000fea000383ffff */
.L_x_95:
[----:B------:R-:W-:-:S07]  /*95a0*/  MOV R0, UR21 ;  /* 0x0000001500007c02 */ /* 0x000fce0008000f00 */
.L_x_183:
[----:B-1----:R1:W3:Y:S02]  /*95b0*/  SYNCS.PHASECHK.TRANS64.TRYWAIT P0, [R0+URZ+0x40], R2 ;  /* 0x00004002000075a7 */ /* 0x0022e400080011ff */
[----:B---3--:R-:W-:Y:S05]  /*95c0*/  @!P0 NANOSLEEP.SYNCS 0x989680 ;  /* 0x009896800000895d */ /* 0x008fea0003900000 */
[----:B------:R-:W3:Y:S02]  /*95d0*/  @!P0 SYNCS.PHASECHK.TRANS64 P0, [R0+URZ+0x40], R2 ;  /* 0x00004002000085a7 */ /* 0x000ee400080010ff */
[----:B---3--:R-:W-:Y:S05]  /*95e0*/  @!P0 BRA `(.L_x_183) ;  /* 0xfffffffc00f08947 */ /* 0x008fea000383ffff */
[----:B------:R-:W-:Y:S05]  /*95f0*/  BRA `(.L_x_184) ;  /* 0xffffffbc00b47947 */ /* 0x000fea000383ffff */
.L_x_96:
[----:B-1----:R-:W-:-:S07]  /*9600*/  MOV R0, UR21 ;  /* 0x0000001500007c02 */ /* 0x002fce0008000f00 */
.L_x_185:
[----:B-1----:R1:W3:Y:S02]  /*9610*/  SYNCS.PHASECHK.TRANS64.TRYWAIT P0, [R0+URZ+0x48], R2 ;  /* 0x00004802000075a7 */ /* 0x0022e400080011ff */
[----:B---3--:R-:W-:Y:S05]  /*9620*/  @!P0 NANOSLEEP.SYNCS 0x989680 ;  /* 0x009896800000895d */ /* 0x008fea0003900000 */
[----:B------:R-:W3:Y:S02]  /*9630*/  @!P0 SYNCS.PHASECHK.TRANS64 P0, [R0+URZ+0x48], R2 ;  /* 0x00004802000085a7 */ /* 0x000ee400080010ff */
[----:B---3--:R-:W-:Y:S05]  /*9640*/  @!P0 BRA `(.L_x_185) ;  /* 0xfffffffc00f08947 */ /* 0x008fea000383ffff */
[----:B------:R-:W-:Y:S05]  /*9650*/  BRA `(.L_x_186) ;  /* 0xffffffbc00a47947 */ /* 0x000fea000383ffff */
.L_x_97:
[----:B-1----:R-:W-:-:S07]  /*9660*/  MOV R0, UR21 ;  /* 0x0000001500007c02 */ /* 0x002fce0008000f00 */
.L_x_187:
[----:B-1----:R1:W3:Y:S02]  /*9670*/  SYNCS.PHASECHK.TRANS64.TRYWAIT P0, [R0+URZ+0x50], R2 ;  /* 0x00005002000075a7 */ /* 0x0022e400080011ff */
[----:B---3--:R-:W-:Y:S05]  /*9680*/  @!P0 NANOSLEEP.SYNCS 0x989680 ;  /* 0x009896800000895d */ /* 0x008fea0003900000 */
[----:B------:R-:W3:Y:S02]  /*9690*/  @!P0 SYNCS.PHASECHK.TRANS64 P0, [R0+URZ+0x50], R2 ;  /* 0x00005002000085a7 */ /* 0x000ee400080010ff */
[----:B---3--:R-:W-:Y:S05]  /*96a0*/  @!P0 BRA `(.L_x_187) ;  /* 0xfffffffc00f08947 */ /* 0x008fea000383ffff */
[----:B------:R-:W-:Y:S05]  /*96b0*/  BRA `(.L_x_188) ;  /* 0xffffffbc00947947 */ /* 0x000fea000383ffff */
.L_x_99:
[----:B-1----:R1:W2:Y:S02]  /*96c0*/  SYNCS.PHASECHK.TRANS64.TRYWAIT P0, [R3+URZ+0x70], R0 ;  /* 0x00007000030075a7 */ /* 0x0022a400080011ff */
[----:B--2---:R-:W-:Y:S05]  /*96d0*/  @!P0 NANOSLEEP.SYNCS 0x989680 ;  /* 0x009896800000895d */ /* 0x004fea0003900000 */
[----:B------:R-:W2:Y:S02]  /*96e0*/  @!P0 SYNCS.PHASECHK.TRANS64 P0, [R3+URZ+0x70], R0 ;  /* 0x00007000030085a7 */ /* 0x000ea400080010ff */
[----:B--2---:R-:W-:Y:S05]  /*96f0*/  @!P0 BRA `(.L_x_99) ;  /* 0xfffffffc00f08947 */ /* 0x004fea000383ffff */
[----:B------:R-:W-:Y:S05]  /*9700*/  BRA `(.L_x_189) ;  /* 0xffffffc000607947 */ /* 0x000fea000383ffff */
.L_x_110:
[----:B-1----:R-:W-:Y:S04]  /*9710*/  MOV R2, UR43 ;  /* 0x0000002b00027c02 */ /* 0x002fe80008000f00 */
[----:B------:R1:W2:Y:S03]  /*9720*/  SYNCS.PHASECHK.TRANS64.TRYWAIT P1, [R2+URZ+0x20], R3 ;  /* 0x00002003020075a7 */ /* 0x0002a600080211ff */
[----:B--2---:R-:W-:Y:S05]  /*9730*/  @!P1 NANOSLEEP.SYNCS 0x989680 ;  /* 0x009896800000995d */ /* 0x004fea0003900000 */
[----:B------:R-:W2:Y:S02]  /*9740*/  @!P1 SYNCS.PHASECHK.TRANS64 P1, [R2+URZ+0x20], R3 ;  /* 0x00002003020095a7 */ /* 0x000ea400080210ff */
[----:B--2---:R-:W-:Y:S05]  /*9750*/  @!P1 BRA `(.L_x_110) ;  /* 0xfffffffc00ec9947 */ /* 0x004fea000383ffff */
[----:B------:R-:W-:Y:S05]  /*9760*/  BRA `(.L_x_109) ;  /* 0xffffffcc00cc7947 */ /* 0x000fea000383ffff */
.L_x_112:
[----:B-1----:R1:W4:Y:S02]  /*9770*/  SYNCS.PHASECHK.TRANS64.TRYWAIT P0, [R53+URZ+0x90], R0 ;  /* 0x00009000350075a7 */ /* 0x00232400080011ff */
[----:B----4-:R-:W-:Y:S05]  /*9780*/  @!P0 NANOSLEEP.SYNCS 0x989680 ;  /* 0x009896800000895d */ /* 0x010fea0003900000 */
[----:B------:R-:W4:Y:S02]  /*9790*/  @!P0 SYNCS.PHASECHK.TRANS64 P0, [R53+URZ+0x90], R0 ;  /* 0x00009000350085a7 */ /* 0x000f2400080010ff */
[----:B----4-:R-:W-:Y:S05]  /*97a0*/  @!P0 BRA `(.L_x_112) ;  /* 0xfffffffc00f08947 */ /* 0x010fea000383ffff */
[----:B------:R-:W-:Y:S05]  /*97b0*/  BRA `(.L_x_111) ;  /* 0xffffffcc00ec7947 */ /* 0x000fea000383ffff */
.L_x_121:
[----:B--2---:R2:W3:Y:S02]  /*97c0*/  SYNCS.PHASECHK.TRANS64.TRYWAIT P0, [R2+URZ+0x20], R0 ;  /* 0x00002000020075a7 */ /* 0x0044e400080011ff */
[----:B---3--:R-:W-:Y:S05]  /*97d0*/  @!P0 NANOSLEEP.SYNCS 0x989680 ;  /* 0x009896800000895d */ /* 0x008fea0003900000 */
[----:B------:R-:W3:Y:S02]  /*97e0*/  @!P0 SYNCS.PHASECHK.TRANS64 P0, [R2+URZ+0x20], R0 ;  /* 0x00002000020085a7 */ /* 0x000ee400080010ff */
[----:B---3--:R-:W-:Y:S05]  /*97f0*/  @!P0 BRA `(.L_x_121) ;  /* 0xfffffffc00f08947 */ /* 0x008fea000383ffff */
[----:B------:R-:W-:Y:S05]  /*9800*/  BRA `(.L_x_120) ;  /* 0xffffffd400fc7947 */ /* 0x000fea000383ffff */
.L_x_129:
[----:B--2---:R2:W3:Y:S02]  /*9810*/  SYNCS.PHASECHK.TRANS64.TRYWAIT P0, [R2+URZ+0x20], R4 ;  /* 0x00002004020075a7 */ /* 0x0044e400080011ff */
[----:B---3--:R-:W-:Y:S05]  /*9820*/  @!P0 NANOSLEEP.SYNCS 0x989680 ;  /* 0x009896800000895d */ /* 0x008fea0003900000 */
[----:B------:R-:W3:Y:S02]  /*9830*/  @!P0 SYNCS.PHASECHK.TRANS64 P0, [R2+URZ+0x20], R4 ;  /* 0x00002004020085a7 */ /* 0x000ee400080010ff */
[----:B---3--:R-:W-:Y:S05]  /*9840*/  @!P0 BRA `(.L_x_129) ;  /* 0xfffffffc00f08947 */ /* 0x008fea000383ffff */
[----:B------:R-:W-:Y:S05]  /*9850*/  BRA `(.L_x_128) ;  /* 0xffffffe0001c7947 */ /* 0x000fea000383ffff */
.L_x_137:
[----:B--2---:R2:W3:Y:S02]  /*9860*/  SYNCS.PHASECHK.TRANS64.TRYWAIT P0, [R3+URZ+0x20], R0 ;  /* 0x00002000030075a7 */ /* 0x0044e400080011ff */
[----:B---3--:R-:W-:Y:S05]  /*9870*/  @!P0 NANOSLEEP.SYNCS 0x989680 ;  /* 0x009896800000895d */ /* 0x008fea0003900000 */
[----:B------:R-:W3:Y:S02]  /*9880*/  @!P0 SYNCS.PHASECHK.TRANS64 P0, [R3+URZ+0x20], R0 ;  /* 0x00002000030085a7 */ /* 0x000ee400080010ff */
[----:B---3--:R-:W-:Y:S05]  /*9890*/  @!P0 BRA `(.L_x_137) ;  /* 0xfffffffc00f08947 */ /* 0x008fea000383ffff */
[----:B------:R-:W-:Y:S05]  /*98a0*/  BRA `(.L_x_136) ;  /* 0xffffffe8003c7947 */ /* 0x000fea000383ffff */
        .weak           $__internal_0_$__cuda_sm10x_tcgen05_guardrail_trap_col_being_dealloced_not_returned_by_alloc
        .type           $__internal_0_$__cuda_sm10x_tcgen05_guardrail_trap_col_being_dealloced_not_returned_by_alloc,@function
        .size           $__internal_0_$__cuda_sm10x_tcgen05_guardrail_trap_col_being_dealloced_not_returned_by_alloc,($__internal_1_$__cuda_sm10x_tcgen05_guardrail_trap_phase_invalid_during_alloc - $__internal_0_$__cuda_sm10x_tcgen05_guardrail_trap_col_being_dealloced_not_returned_by_alloc)
$__internal_0_$__cuda_sm10x_tcgen05_guardrail_trap_col_being_dealloced_not_returned_by_alloc:
[----:B------:R-:W-:Y:S05]  /*98b0*/  BPT.TRAP 0x1 ;  /* 0x000000040000795c */ /* 0x000fea0000300000 */
[----:B------:R-:W-:-:S04]  /*98c0*/  HFMA2 R3, -RZ, RZ, 0, 0 ;  /* 0x00000000ff037431 */ /* 0x000fc800000001ff */
[----:B------:R-:W-:Y:S05]  /*98d0*/  RET.REL.NODEC R2 `(_ZN7cutlass13device_kernelINS_4gemm6kernel13GemmUniversalIN4cute5tupleIJiiiiEEENS1_10collective13CollectiveMmaINS1_35MainloopSm100TmaUmmaWarpSpecializedILi2ELi2ELi4ENS5_IJNS4_1CILi2EEESB_NSA_ILi1EEEEEEEENS5_IJNSA_ILi128EEESF_NSA_ILi64EEEEEENS_6half_tENS5_IJlSC_lEEESI_SJ_NS4_8TiledMMAINS4_8MMA_AtomIJNS4_26SM100_MMA_F16BF16_2x1SM_SSISI_SI_fLi128ELi128ELNS4_4UMMA5MajorE0ELSO_0ELNSN_7ScaleInE0ELSP_0EEEEEENS4_6LayoutINS5_IJSC_SC_SC_EEENS5_IJNSA_ILi0EEESU_SU_EEEEENS5_IJNS4_10UnderscoreESX_SX_EEEEENS4_28SM100_TMA_2SM_LOAD_MULTICASTENS4_14ComposedLayoutINS4_7SwizzleILi3ELi4ELi3EEENS4_18smem_ptr_flag_bitsILi16EEENSS_INS5_IJNSA_ILi8EEESG_EEENS5_IJSG_SC_EEEEEEEvNS4_8identityENS4_18SM100_TMA_2SM_LOADES1A_vS1B_EENS_8epilogue10collective18CollectiveEpilogueINS1E_23Sm100TmaWarpSpecializedILi4ELi2ELi16ELb1ELb0EEEJNS5_IJSG_SF_SG_EEENS5_IJNSS_ISG_SC_EENSS_INS5_IJNSA_ILi16EEESB_EEENS5_IJSC_SG_EEEEEEEESI_SJ_SI_SJ_NS1E_6fusion15FusionCallbacksIS1I_NS1Q_17LinearCombinationISI_fSI_fLNS_15FloatRoundStyleE2EEES1J_S1P_JEEENS4_5SM1004TMEM4LOAD26SM100_TMEM_LOAD_32dp32b16xENS4_13SM90_TMA_LOADENS11_INS12_ILi1ELi4ELi3EEES15_NSS_INS5_IJS16_S1L_EEENS5_IJS1L_SC_EEEEEEENS4_39AutoVectorizingCopyWithAssumedAlignmentILi128EEENS4_14SM90_TMA_STOREES25_S27_S27_EEEvvEEEEvNT_6ParamsE) ;  /* 0xffffff6402c87950 */ /* 0x000fea0003c3ffff */
        .weak           $__internal_1_$__cuda_sm10x_tcgen05_guardrail_trap_phase_invalid_during_alloc
        .type           $__internal_1_$__cuda_sm10x_tcgen05_guardrail_trap_phase_invalid_during_alloc,@function
        .size           $__internal_1_$__cuda_sm10x_tcgen05_guardrail_trap_phase_invalid_during_alloc,($__internal_2_$__cuda_sm10x_tcgen05_guardrail_trap_unallocated_columns_being_dealloced - $__internal_1_$__cuda_sm10x_tcgen05_guardrail_trap_phase_invalid_during_alloc)
$__internal_1_$__cuda_sm10x_tcgen05_guardrail_trap_phase_invalid_during_alloc:
[----:B------:R-:W-:Y:S05]  /*98e0*/  BPT.TRAP 0x1 ;  /* 0x000000040000795c */ /* 0x000fea0000300000 */
[----:B------:R-:W-:-:S04]  /*98f0*/  MOV R5, 0x0 ;  /* 0x0000000000057802 */ /* 0x000fc80000000f00 */
[----:B------:R-:W-:Y:S05]  /*9900*/  RET.REL.NODEC R4 `(_ZN7cutlass13device_kernelINS_4gemm6kernel13GemmUniversalIN4cute5tupleIJiiiiEEENS1_10collective13CollectiveMmaINS1_35MainloopSm100TmaUmmaWarpSpecializedILi2ELi2ELi4ENS5_IJNS4_1CILi2EEESB_NSA_ILi1EEEEEEEENS5_IJNSA_ILi128EEESF_NSA_ILi64EEEEEENS_6half_tENS5_IJlSC_lEEESI_SJ_NS4_8TiledMMAINS4_8MMA_AtomIJNS4_26SM100_MMA_F16BF16_2x1SM_SSISI_SI_fLi128ELi128ELNS4_4UMMA5MajorE0ELSO_0ELNSN_7ScaleInE0ELSP_0EEEEEENS4_6LayoutINS5_IJSC_SC_SC_EEENS5_IJNSA_ILi0EEESU_SU_EEEEENS5_IJNS4_10UnderscoreESX_SX_EEEEENS4_28SM100_TMA_2SM_LOAD_MULTICASTENS4_14ComposedLayoutINS4_7SwizzleILi3ELi4ELi3EEENS4_18smem_ptr_flag_bitsILi16EEENSS_INS5_IJNSA_ILi8EEESG_EEENS5_IJSG_SC_EEEEEEEvNS4_8identityENS4_18SM100_TMA_2SM_LOADES1A_vS1B_EENS_8epilogue10collective18CollectiveEpilogueINS1E_23Sm100TmaWarpSpecializedILi4ELi2ELi16ELb1ELb0EEEJNS5_IJSG_SF_SG_EEENS5_IJNSS_ISG_SC_EENSS_INS5_IJNSA_ILi16EEESB_EEENS5_IJSC_SG_EEEEEEEESI_SJ_SI_SJ_NS1E_6fusion15FusionCallbacksIS1I_NS1Q_17LinearCombinationISI_fSI_fLNS_15FloatRoundStyleE2EEES1J_S1P_JEEENS4_5SM1004TMEM4LOAD26SM100_TMEM_LOAD_32dp32b16xENS4_13SM90_TMA_LOADENS11_INS12_ILi1ELi4ELi3EEES15_NSS_INS5_IJS16_S1L_EEENS5_IJS1L_SC_EEEEEEENS4_39AutoVectorizingCopyWithAssumedAlignmentILi128EEENS4_14SM90_TMA_STOREES25_S27_S27_EEEvvEEEEvNT_6ParamsE) ;  /* 0xffffff6404bc7950 */ /* 0x000fea0003c3ffff */
        .weak           $__internal_2_$__cuda_sm10x_tcgen05_guardrail_trap_unallocated_columns_being_dealloced
        .type           $__internal_2_$__cuda_sm10x_tcgen05_guardrail_trap_unallocated_columns_being_dealloced,@function
        .size           $__internal_2_$__cuda_sm10x_tcgen05_guardrail_trap_unallocated_columns_being_dealloced,(.L_x_191 - $__internal_2_$__cuda_sm10x_tcgen05_guardrail_trap_unallocated_columns_being_dealloced)
$__internal_2_$__cuda_sm10x_tcgen05_guardrail_trap_unallocated_columns_being_dealloced:
[----:B------:R-:W-:Y:S05]  /*9910*/  BPT.TRAP 0x1 ;  /* 0x000000040000795c */ /* 0x000fea0000300000 */
[----:B------:R-:W-:-:S04]  /*9920*/  HFMA2 R3, -RZ, RZ, 0, 0 ;  /* 0x00000000ff037431 */ /* 0x000fc800000001ff */
[----:B------:R-:W-:Y:S05]  /*9930*/  RET.REL.NODEC R2 `(_ZN7cutlass13device_kernelINS_4gemm6kernel13GemmUniversalIN4cute5tupleIJiiiiEEENS1_10collective13CollectiveMmaINS1_35MainloopSm100TmaUmmaWarpSpecializedILi2ELi2ELi4ENS5_IJNS4_1CILi2EEESB_NSA_ILi1EEEEEEEENS5_IJNSA_ILi128EEESF_NSA_ILi64EEEEEENS_6half_tENS5_IJlSC_lEEESI_SJ_NS4_8TiledMMAINS4_8MMA_AtomIJNS4_26SM100_MMA_F16BF16_2x1SM_SSISI_SI_fLi128ELi128ELNS4_4UMMA5MajorE0ELSO_0ELNSN_7ScaleInE0ELSP_0EEEEEENS4_6LayoutINS5_IJSC_SC_SC_EEENS5_IJNSA_ILi0EEESU_SU_EEEEENS5_IJNS4_10UnderscoreESX_SX_EEEEENS4_28SM100_TMA_2SM_LOAD_MULTICASTENS4_14ComposedLayoutINS4_7SwizzleILi3ELi4ELi3EEENS4_18smem_ptr_flag_bitsILi16EEENSS_INS5_IJNSA_ILi8EEESG_EEENS5_IJSG_SC_EEEEEEEvNS4_8identityENS4_18SM100_TMA_2SM_LOADES1A_vS1B_EENS_8epilogue10collective18CollectiveEpilogueINS1E_23Sm100TmaWarpSpecializedILi4ELi2ELi16ELb1ELb0EEEJNS5_IJSG_SF_SG_EEENS5_IJNSS_ISG_SC_EENSS_INS5_IJNSA_ILi16EEESB_EEENS5_IJSC_SG_EEEEEEEESI_SJ_SI_SJ_NS1E_6fusion15FusionCallbacksIS1I_NS1Q_17LinearCombinationISI_fSI_fLNS_15FloatRoundStyleE2EEES1J_S1P_JEEENS4_5SM1004TMEM4LOAD26SM100_TMEM_LOAD_32dp32b16xENS4_13SM90_TMA_LOADENS11_INS12_ILi1ELi4ELi3EEES15_NSS_INS5_IJS16_S1L_EEENS5_IJS1L_SC_EEEEEEENS4_39AutoVectorizingCopyWithAssumedAlignmentILi128EEENS4_14SM90_TMA_STOREES25_S27_S27_EEEvvEEEEvNT_6ParamsE) ;  /* 0xffffff6402b07950 */ /* 0x000fea0003c3ffff */
.L_x_190:
[----:B------:R-:W-:-:S00]  /*9940*/  BRA `(.L_x_190) ;  /* 0xfffffffc00fc7947 */ /* 0x000fc0000383ffff */
[----:B------:R-:W-:-:S00]  /*9950*/  NOP ;  /* 0x0000000000007918 */ /* 0x000fc00000000000 */
        /* <DEDUP_REMOVED lines=10> */
.L_x_191:


//--------------------- .nv.global.init           --------------------------
	.section	.nv.global.init,"aw",@progbits
.nv.global.init:
	.type		$str$27,@object
	.size		$str$27,($str$28 - $str$27)
$str$27:
        /*0000*/ 	.byte	0x28, 0x61, 0x64, 0x64, 0x72, 0x65, 0x73, 0x73, 0x20, 0x26, 0x20, 0x6d, 0x61, 0x73, 0x6b, 0x29
        /*0010*/ 	.byte	0x20, 0x3d, 0x3d, 0x20, 0x30, 0x00
	.type		$str$28,@object
	.size		$str$28,($str$26 - $str$28)
$str$28:
        /*0016*/ 	.byte	0x2f, 0x74, 0x6d, 0x70, 0x2f, 0x63, 0x75, 0x74, 0x6c, 0x61, 0x73, 0x73, 0x5f, 0x73, 0x77, 0x65
        /*0026*/ 	.byte	0x65, 0x70, 0x5f, 0x73, 0x72, 0x63, 0x2f, 0x69, 0x6e, 0x63, 0x6c, 0x75, 0x64, 0x65, 0x2f, 0x63
        /*0036*/ 	.byte	0x75, 0x74, 0x65, 0x2f, 0x70, 0x6f, 0x69, 0x6e, 0x74, 0x65, 0x72, 0x5f, 0x66, 0x6c, 0x61, 0x67
        /*0046*/ 	.byte	0x67, 0x65, 0x64, 0x2e, 0x68, 0x70, 0x70, 0x00
	.type		$str$26,@object
	.size		$str$26,($str$25 - $str$26)
$str$26:
        /*004e*/ 	.byte	0x2f, 0x74, 0x6d, 0x70, 0x2f, 0x63, 0x75, 0x74, 0x6c, 0x61, 0x73, 0x73, 0x5f, 0x73, 0x77, 0x65
        /*005e*/ 	.byte	0x65, 0x70, 0x5f, 0x73, 0x72, 0x63, 0x2f, 0x69, 0x6e, 0x63, 0x6c, 0x75, 0x64, 0x65, 0x2f, 0x63
        /*006e*/ 	.byte	0x75, 0x74, 0x65, 0x2f, 0x61, 0x74, 0x6f, 0x6d, 0x2f, 0x63, 0x6f, 0x70, 0x79, 0x5f, 0x74, 0x72
        /*007e*/ 	.byte	0x61, 0x69, 0x74, 0x73, 0x5f, 0x73, 0x6d, 0x31, 0x30, 0x30, 0x2e, 0x68, 0x70, 0x70, 0x00
	.type		$str$25,@object
	.size		$str$25,(__unnamed_1 - $str$25)
$str$25:
        /*008d*/ 	.byte	0x28, 0x28, 0x75, 0x69, 0x6e, 0x74, 0x33, 0x32, 0x5f, 0x74, 0x28, 0x74, 0x68, 0x72, 0x65, 0x61
        /*009d*/ 	.byte	0x64, 0x49, 0x64, 0x78, 0x2e, 0x78, 0x29, 0x20, 0x2f, 0x20, 0x33, 0x32, 0x29, 0x20, 0x25, 0x20
        /*00ad*/ 	.byte	0x34, 0x29, 0x20, 0x3d, 0x3d, 0x20, 0x28, 0x28, 0x28, 0x74, 0x6d, 0x65, 0x6d, 0x5f, 0x61, 0x64
        /*00bd*/ 	.byte	0x64, 0x72, 0x20, 0x3e, 0x3e, 0x20, 0x31, 0x36, 0x29, 0x20, 0x2f, 0x20, 0x33, 0x32, 0x29, 0x20
        /*00cd*/ 	.byte	0x25, 0x20, 0x34, 0x29, 0x00
	.type		__unnamed_1,@object
	.size		__unnamed_1,(__unnamed_2 - __unnamed_1)
__unnamed_1:
        /*00d2*/ 	.byte	0x61, 0x75, 0x74, 0x6f, 0x20, 0x63, 0x75, 0x74, 0x65, 0x3a, 0x3a, 0x61, 0x73, 0x5f, 0x70, 0x6f
        /* <DEDUP_REMOVED lines=24> */
        /*0262*/ 	.byte	0x34, 0x38, 0x3e, 0x3e, 0x3e, 0x3e, 0x5d, 0x00
	.type		__unnamed_2,@object
	.size		__unnamed_2,(.L_2 - __unnamed_2)
__unnamed_2:
        /* <DEDUP_REMOVED lines=40> */
        /*04ea*/ 	.byte	0x3a, 0x3a, 0x43, 0x3c, 0x30, 0x3e, 0x3e, 0x3e, 0x3e, 0x5d, 0x00
.L_2:


//--------------------- .nv.shared._ZN7cutlass13device_kernelINS_4gemm6kernel13GemmUniversalIN4cute5tupleIJiiiiEEENS1_10collective13CollectiveMmaINS1_35MainloopSm100TmaUmmaWarpSpecializedILi2ELi2ELi4ENS5_IJNS4_1CILi2EEESB_NSA_ILi1EEEEEEEENS5_IJNSA_ILi128EEESF_NSA_ILi64EEEEEENS_6half_tENS5_IJlSC_lEEESI_SJ_NS4_8TiledMMAINS4_8MMA_AtomIJNS4_26SM100_MMA_F16BF16_2x1SM_SSISI_SI_fLi128ELi128ELNS4_4UMMA5MajorE0ELSO_0ELNSN_7ScaleInE0ELSP_0EEEEEENS4_6LayoutINS5_IJSC_SC_SC_EEENS5_IJNSA_ILi0EEESU_SU_EEEEENS5_IJNS4_10UnderscoreESX_SX_EEEEENS4_28SM100_TMA_2SM_LOAD_MULTICASTENS4_14ComposedLayoutINS4_7SwizzleILi3ELi4ELi3EEENS4_18smem_ptr_flag_bitsILi16EEENSS_INS5_IJNSA_ILi8EEESG_EEENS5_IJSG_SC_EEEEEEEvNS4_8identityENS4_18SM100_TMA_2SM_LOADES1A_vS1B_EENS_8epilogue10collective18CollectiveEpilogueINS1E_23Sm100TmaWarpSpecializedILi4ELi2ELi16ELb1ELb0EEEJNS5_IJSG_SF_SG_EEENS5_IJNSS_ISG_SC_EENSS_INS5_IJNSA_ILi16EEESB_EEENS5_IJSC_SG_EEEEEEEESI_SJ_SI_SJ_NS1E_6fusion15FusionCallbacksIS1I_NS1Q_17LinearCombinationISI_fSI_fLNS_15FloatRoundStyleE2EEES1J_S1P_JEEENS4_5SM1004TMEM4LOAD26SM100_TMEM_LOAD_32dp32b16xENS4_13SM90_TMA_LOADENS11_INS12_ILi1ELi4ELi3EEES15_NSS_INS5_IJS16_S1L_EEENS5_IJS1L_SC_EEEEEEENS4_39AutoVectorizingCopyWithAssumedAlignmentILi128EEENS4_14SM90_TMA_STOREES25_S27_S27_EEEvvEEEEvNT_6ParamsE --------------------------
	.section	.nv.shared._ZN7cutlass13device_kernelINS_4gemm6kernel13GemmUniversalIN4cute5tupleIJiiiiEEENS1_10collective13CollectiveMmaINS1_35MainloopSm100TmaUmmaWarpSpecializedILi2ELi2ELi4ENS5_IJNS4_1CILi2EEESB_NSA_ILi1EEEEEEEENS5_IJNSA_ILi128EEESF_NSA_ILi64EEEEEENS_6half_tENS5_IJlSC_lEEESI_SJ_NS4_8TiledMMAINS4_8MMA_AtomIJNS4_26SM100_MMA_F16BF16_2x1SM_SSISI_SI_fLi128ELi128ELNS4_4UMMA5MajorE0ELSO_0ELNSN_7ScaleInE0ELSP_0EEEEEENS4_6LayoutINS5_IJSC_SC_SC_EEENS5_IJNSA_ILi0EEESU_SU_EEEEENS5_IJNS4_10UnderscoreESX_SX_EEEEENS4_28SM100_TMA_2SM_LOAD_MULTICASTENS4_14ComposedLayoutINS4_7SwizzleILi3ELi4ELi3EEENS4_18smem_ptr_flag_bitsILi16EEENSS_INS5_IJNSA_ILi8EEESG_EEENS5_IJSG_SC_EEEEEEEvNS4_8identityENS4_18SM100_TMA_2SM_LOADES1A_vS1B_EENS_8epilogue10collective18CollectiveEpilogueINS1E_23Sm100TmaWarpSpecializedILi4ELi2ELi16ELb1ELb0EEEJNS5_IJSG_SF_SG_EEENS5_IJNSS_ISG_SC_EENSS_INS5_IJNSA_ILi16EEESB_EEENS5_IJSC_SG_EEEEEEEESI_SJ_SI_SJ_NS1E_6fusion15FusionCallbacksIS1I_NS1Q_17LinearCombinationISI_fSI_fLNS_15FloatRoundStyleE2EEES1J_S1P_JEEENS4_5SM1004TMEM4LOAD26SM100_TMEM_LOAD_32dp32b16xENS4_13SM90_TMA_LOADENS11_INS12_ILi1ELi4ELi3EEES15_NSS_INS5_IJS16_S1L_EEENS5_IJS1L_SC_EEEEEEENS4_39AutoVectorizingCopyWithAssumedAlignmentILi128EEENS4_14SM90_TMA_STOREES25_S27_S27_EEEvvEEEEvNT_6ParamsE,"aw",@nobits
	.sectionflags	@""
	.align	16
	.zero		1024


//--------------------- .nv.shared.reserved.0     --------------------------
	.section	.nv.shared.reserved.0,"aw",@nobits
	.weak		__nv_reservedSMEM_offset_0_alias
	.size		__nv_reservedSMEM_offset_0_alias, 0, 64
	.other		__nv_reservedSMEM_offset_0_alias,@"STO_CUDA_RESERVED_SHARED STV_DEFAULT"
__nv_reservedSMEM_offset_0_alias:
	.zero		0
.nv.shared.reserved.0:
	.zero		64
	.weak		__nv_reservedSMEM_tcgen05_partition
	.type		__nv_reservedSMEM_tcgen05_partition,@object
	.size		__nv_reservedSMEM_tcgen05_partition,(.L_0 - __nv_reservedSMEM_tcgen05_partition)
__nv_reservedSMEM_tcgen05_partition:
	.zero		32
.L_0:


//--------------------- .nv.global                --------------------------
	.section	.nv.global,"aw",@nobits
.nv.global:
	.type		_ZN40_INTERNAL_b537ade9_4_k_cu_7239e4fe_356824cute1_E,@object
	.size		_ZN40_INTERNAL_b537ade9_4_k_cu_7239e4fe_356824cute1_E,(_ZN40_INTERNAL_b537ade9_4_k_cu_7239e4fe_356824cuda3std3__45__cpo6cbeginE - _ZN40_INTERNAL_b537ade9_4_k_cu_7239e4fe_356824cute1_E)
_ZN40_INTERNAL_b537ade9_4_k_cu_7239e4fe_356824cute1_E:
	.zero		1
	.type		_ZN40_INTERNAL_b537ade9_4_k_cu_7239e4fe_356824cuda3std3__45__cpo6cbeginE,@object
	.size		_ZN40_INTERNAL_b537ade9_4_k_cu_7239e4fe_356824cuda3std3__45__cpo6cbeginE,(_ZN40_INTERNAL_b537ade9_4_k_cu_7239e4fe_356824cuda3std3__48in_placeE - _ZN40_INTERNAL_b537ade9_4_k_cu_7239e4fe_356824cuda3std3__45__cpo6cbeginE)
_ZN40_INTERNAL_b537ade9_4_k_cu_7239e4fe_356824cuda3std3__45__cpo6cbeginE:
	.zero		1
	.type		_ZN40_INTERNAL_b537ade9_4_k_cu_7239e4fe_356824cuda3std3__48in_placeE,@object
	.size		_ZN40_INTERNAL_b537ade9_4_k_cu_7239e4fe_356824cuda3std3__48in_placeE,(_ZN40_INTERNAL_b537ade9_4_k_cu_7239e4fe_356824cuda3std6ranges3__45__cpo9iter_moveE - _ZN40_INTERNAL_b537ade9_4_k_cu_7239e4fe_356824cuda3std3__48in_placeE)
_ZN40_INTERNAL_b537ade9_4_k_cu_7239e4fe_356824cuda3std3__48in_placeE:
	.zero		1
	.type		_ZN40_INTERNAL_b537ade9_4_k_cu_7239e4fe_356824cuda3std6ranges3__45__cpo9iter_moveE,@object
	.size		_ZN40_INTERNAL_b537ade9_4_k_cu_7239e4fe_356824cuda3std6ranges3__45__cpo9iter_moveE,(_ZN40_INTERNAL_b537ade9_4_k_cu_7239e4fe_356824cuda3std3__45__cpo5beginE - _ZN40_INTERNAL_b537ade9_4_k_cu_7239e4fe_356824cuda3std6ranges3__45__cpo9iter_moveE)
_ZN40_INTERNAL_b537ade9_4_k_cu_7239e4fe_356824cuda3std6ranges3__45__cpo9iter_moveE:
	.zero		1
	.type		_ZN40_INTERNAL_b537ade9_4_k_cu_7239e4fe_356824cuda3std3__45__cpo5beginE,@object
	.size		_ZN40_INTERNAL_b537ade9_4_k_cu_7239e4fe_356824cuda3std3__45__cpo5beginE,(_ZN40_INTERNAL_b537ade9_4_k_cu_7239e4fe_356824cuda3std3__442_GLOBAL__N__b537ade9_4_k_cu_7239e4fe_356826ignoreE - _ZN40_INTERNAL_b537ade9_4_k_cu_7239e4fe_356824cuda3std3__45__cpo5beginE)
_ZN40_INTERNAL_b537ade9_4_k_cu_7239e4fe_356824cuda3std3__45__cpo5beginE:
	.zero		1
	.type		_ZN40_INTERNAL_b537ade9_4_k_cu_7239e4fe_356824cuda3std3__442_GLOBAL__N__b537ade9_4_k_cu_7239e4fe_356826ignoreE,@object
	.size		_ZN40_INTERNAL_b537ade9_4_k_cu_7239e4fe_356824cuda3std3__442_GLOBAL__N__b537ade9_4_k_cu_7239e4fe_356826ignoreE,(_ZN40_INTERNAL_b537ade9_4_k_cu_7239e4fe_356824cute7productE - _ZN40_INTERNAL_b537ade9_4_k_cu_7239e4fe_356824cuda3std3__442_GLOBAL__N__b537ade9_4_k_cu_7239e4fe_356826ignoreE)
_ZN40_INTERNAL_b537ade9_4_k_cu_7239e4fe_356824cuda3std3__442_GLOBAL__N__b537ade9_4_k_cu_7239e4fe_356826ignoreE:
	.zero		1
	.type		_ZN40_INTERNAL_b537ade9_4_k_cu_7239e4fe_356824cute7productE,@object
	.size		_ZN40_INTERNAL_b537ade9_4_k_cu_7239e4fe_356824cute7productE,(_ZN40_INTERNAL_b537ade9_4_k_cu_7239e4fe_356824cuda3std3__45__cpo3endE - _ZN40_INTERNAL_b537ade9_4_k_cu_7239e4fe_356824cute7productE)
_ZN40_INTERNAL_b537ade9_4_k_cu_7239e4fe_356824cute7productE:
	.zero		1
	.type		_ZN40_INTERNAL_b537ade9_4_k_cu_7239e4fe_356824cuda3std3__45__cpo3endE,@object
	.size		_ZN40_INTERNAL_b537ade9_4_k_cu_7239e4fe_356824cuda3std3__45__cpo3endE,(_ZN40_INTERNAL_b537ade9_4_k_cu_7239e4fe_356824cuda3std3__419piecewise_constructE - _ZN40_INTERNAL_b537ade9_4_k_cu_7239e4fe_356824cuda3std3__45__cpo3endE)
_ZN40_INTERNAL_b537ade9_4_k_cu_7239e4fe_356824cuda3std3__45__cpo3endE:
	.zero		1
	.type		_ZN40_INTERNAL_b537ade9_4_k_cu_7239e4fe_356824cuda3std3__419piecewise_constructE,@object
	.size		_ZN40_INTERNAL_b537ade9_4_k_cu_7239e4fe_356824cuda3std3__419piecewise_constructE,(_ZN40_INTERNAL_b537ade9_4_k_cu_7239e4fe_356824cuda3std3__45__cpo4cendE - _ZN40_INTERNAL_b537ade9_4_k_cu_7239e4fe_356824cuda3std3__419piecewise_constructE)
_ZN40_INTERNAL_b537ade9_4_k_cu_7239e4fe_356824cuda3std3__419piecewise_constructE:
	.zero		1
	.type		_ZN40_INTERNAL_b537ade9_4_k_cu_7239e4fe_356824cuda3std3__45__cpo4cendE,@object
	.size		_ZN40_INTERNAL_b537ade9_4_k_cu_7239e4fe_356824cuda3std3__45__cpo4cendE,(_ZN40_INTERNAL_b537ade9_4_k_cu_7239e4fe_356824cuda3std6ranges3__45__cpo4swapE - _ZN40_INTERNAL_b537ade9_4_k_cu_7239e4fe_356824cuda3std3__45__cpo4cendE)
_ZN40_INTERNAL_b537ade9_4_k_cu_7239e4fe_356824cuda3std3__45__cpo4cendE:
	.zero		1
	.type		_ZN40_INTERNAL_b537ade9_4_k_cu_7239e4fe_356824cuda3std6ranges3__45__cpo4swapE,@object
	.size		_ZN40_INTERNAL_b537ade9_4_k_cu_7239e4fe_356824cuda3std6ranges3__45__cpo4swapE,(.L_10 - _ZN40_INTERNAL_b537ade9_4_k_cu_7239e4fe_356824cuda3std6ranges3__45__cpo4swapE)
_ZN40_INTERNAL_b537ade9_4_k_cu_7239e4fe_356824cuda3std6ranges3__45__cpo4swapE:
	.zero		1
.L_10:


//--------------------- .nv.constant0._ZN7cutlass13device_kernelINS_4gemm6kernel13GemmUniversalIN4cute5tupleIJiiiiEEENS1_10collective13CollectiveMmaINS1_35MainloopSm100TmaUmmaWarpSpecializedILi2ELi2ELi4ENS5_IJNS4_1CILi2EEESB_NSA_ILi1EEEEEEEENS5_IJNSA_ILi128EEESF_NSA_ILi64EEEEEENS_6half_tENS5_IJlSC_lEEESI_SJ_NS4_8TiledMMAINS4_8MMA_AtomIJNS4_26SM100_MMA_F16BF16_2x1SM_SSISI_SI_fLi128ELi128ELNS4_4UMMA5MajorE0ELSO_0ELNSN_7ScaleInE0ELSP_0EEEEEENS4_6LayoutINS5_IJSC_SC_SC_EEENS5_IJNSA_ILi0EEESU_SU_EEEEENS5_IJNS4_10UnderscoreESX_SX_EEEEENS4_28SM100_TMA_2SM_LOAD_MULTICASTENS4_14ComposedLayoutINS4_7SwizzleILi3ELi4ELi3EEENS4_18smem_ptr_flag_bitsILi16EEENSS_INS5_IJNSA_ILi8EEESG_EEENS5_IJSG_SC_EEEEEEEvNS4_8identityENS4_18SM100_TMA_2SM_LOADES1A_vS1B_EENS_8epilogue10collective18CollectiveEpilogueINS1E_23Sm100TmaWarpSpecializedILi4ELi2ELi16ELb1ELb0EEEJNS5_IJSG_SF_SG_EEENS5_IJNSS_ISG_SC_EENSS_INS5_IJNSA_ILi16EEESB_EEENS5_IJSC_SG_EEEEEEEESI_SJ_SI_SJ_NS1E_6fusion15FusionCallbacksIS1I_NS1Q_17LinearCombinationISI_fSI_fLNS_15FloatRoundStyleE2EEES1J_S1P_JEEENS4_5SM1004TMEM4LOAD26SM100_TMEM_LOAD_32dp32b16xENS4_13SM90_TMA_LOADENS11_INS12_ILi1ELi4ELi3EEES15_NSS_INS5_IJS16_S1L_EEENS5_IJS1L_SC_EEEEEEENS4_39AutoVectorizingCopyWithAssumedAlignmentILi128EEENS4_14SM90_TMA_STOREES25_S27_S27_EEEvvEEEEvNT_6ParamsE --------------------------
	.section	.nv.constant0._ZN7cutlass13device_kernelINS_4gemm6kernel13GemmUniversalIN4cute5tupleIJiiiiEEENS1_10collective13CollectiveMmaINS1_35MainloopSm100TmaUmmaWarpSpecializedILi2ELi2ELi4ENS5_IJNS4_1CILi2EEESB_NSA_ILi1EEEEEEEENS5_IJNSA_ILi128EEESF_NSA_ILi64EEEEEENS_6half_tENS5_IJlSC_lEEESI_SJ_NS4_8TiledMMAINS4_8MMA_AtomIJNS4_26SM100_MMA_F16BF16_2x1SM_SSISI_SI_fLi128ELi128ELNS4_4UMMA5MajorE0ELSO_0ELNSN_7ScaleInE0ELSP_0EEEEEENS4_6LayoutINS5_IJSC_SC_SC_EEENS5_IJNSA_ILi0EEESU_SU_EEEEENS5_IJNS4_10UnderscoreESX_SX_EEEEENS4_28SM100_TMA_2SM_LOAD_MULTICASTENS4_14ComposedLayoutINS4_7SwizzleILi3ELi4ELi3EEENS4_18smem_ptr_flag_bitsILi16EEENSS_INS5_IJNSA_ILi8EEESG_EEENS5_IJSG_SC_EEEEEEEvNS4_8identityENS4_18SM100_TMA_2SM_LOADES1A_vS1B_EENS_8epilogue10collective18CollectiveEpilogueINS1E_23Sm100TmaWarpSpecializedILi4ELi2ELi16ELb1ELb0EEEJNS5_IJSG_SF_SG_EEENS5_IJNSS_ISG_SC_EENSS_INS5_IJNSA_ILi16EEESB_EEENS5_IJSC_SG_EEEEEEEESI_SJ_SI_SJ_NS1E_6fusion15FusionCallbacksIS1I_NS1Q_17LinearCombinationISI_fSI_fLNS_15FloatRoundStyleE2EEES1J_S1P_JEEENS4_5SM1004TMEM4LOAD26SM100_TMEM_LOAD_32dp32b16xENS4_13SM90_TMA_LOADENS11_INS12_ILi1ELi4ELi3EEES15_NSS_INS5_IJS16_S1L_EEENS5_IJS1L_SC_EEEEEEENS4_39AutoVectorizingCopyWithAssumedAlignmentILi128EEENS4_14SM90_TMA_STOREES25_S27_S27_EEEvvEEEEvNT_6ParamsE,"a",@progbits
	.sectionflags	@""
	.align	4
.nv.constant0._ZN7cutlass13device_kernelINS_4gemm6kernel13GemmUniversalIN4cute5tupleIJiiiiEEENS1_10collective13CollectiveMmaINS1_35MainloopSm100TmaUmmaWarpSpecializedILi2ELi2ELi4ENS5_IJNS4_1CILi2EEESB_NSA_ILi1EEEEEEEENS5_IJNSA_ILi128EEESF_NSA_ILi64EEEEEENS_6half_tENS5_IJlSC_lEEESI_SJ_NS4_8TiledMMAINS4_8MMA_AtomIJNS4_26SM100_MMA_F16BF16_2x1SM_SSISI_SI_fLi128ELi128ELNS4_4UMMA5MajorE0ELSO_0ELNSN_7ScaleInE0ELSP_0EEEEEENS4_6LayoutINS5_IJSC_SC_SC_EEENS5_IJNSA_ILi0EEESU_SU_EEEEENS5_IJNS4_10UnderscoreESX_SX_EEEEENS4_28SM100_TMA_2SM_LOAD_MULTICASTENS4_14ComposedLayoutINS4_7SwizzleILi3ELi4ELi3EEENS4_18smem_ptr_flag_bitsILi16EEENSS_INS5_IJNSA_ILi8EEESG_EEENS5_IJSG_SC_EEEEEEEvNS4_8identityENS4_18SM100_TMA_2SM_LOADES1A_vS1B_EENS_8epilogue10collective18CollectiveEpilogueINS1E_23Sm100TmaWarpSpecializedILi4ELi2ELi16ELb1ELb0EEEJNS5_IJSG_SF_SG_EEENS5_IJNSS_ISG_SC_EENSS_INS5_IJNSA_ILi16EEESB_EEENS5_IJSC_SG_EEEEEEEESI_SJ_SI_SJ_NS1E_6fusion15FusionCallbacksIS1I_NS1Q_17LinearCombinationISI_fSI_fLNS_15FloatRoundStyleE2EEES1J_S1P_JEEENS4_5SM1004TMEM4LOAD26SM100_TMEM_LOAD_32dp32b16xENS4_13SM90_TMA_LOADENS11_INS12_ILi1ELi4ELi3EEES15_NSS_INS5_IJS16_S1L_EEENS5_IJS1L_SC_EEEEEEENS4_39AutoVectorizingCopyWithAssumedAlignmentILi128EEENS4_14SM90_TMA_STOREES25_S27_S27_EEEvvEEEEvNT_6ParamsE:
	.zero		2944


//--------------------- SYMBOLS --------------------------

	.type		.nv.reservedSmem.offset0,@object
	.size		.nv.reservedSmem.offset0,0x4
	.type		.nv.reservedSmem.cap,@object
	.size		.nv.reservedSmem.cap,0x4
	.type		__assertfail,@function
